def matmul_kernel(
    a_ptr,
    b_ptr,
    c_ptr,
    M,
    N,
    K,
    stride_am,
    stride_ak,
    stride_bk,
    stride_bn,
    stride_cm,
    stride_cn,
    BLOCK_M: tl.constexpr,
    BLOCK_N: tl.constexpr,
    BLOCK_K: tl.constexpr,
    GROUP_M: tl.constexpr,
):
    pid = tl.program_id(axis=0)
    num_pid_m = tl.cdiv(M, BLOCK_M)
    num_pid_n = tl.cdiv(N, BLOCK_N)
    num_pid_in_group = GROUP_M * num_pid_n
    group_id = pid // num_pid_in_group
    first_pid_m = group_id * GROUP_M
    group_size_m = min(num_pid_m - first_pid_m, GROUP_M)
    pid_m = first_pid_m + ((pid % num_pid_in_group) % group_size_m)
    pid_n = (pid % num_pid_in_group) // group_size_m

    offs_am = (pid_m * BLOCK_M + tl.arange(0, BLOCK_M)) % M
    offs_bn = (pid_n * BLOCK_N + tl.arange(0, BLOCK_N)) % N
    offs_k = tl.arange(0, BLOCK_K)
    a_ptrs = a_ptr + offs_am[:, None] * stride_am + offs_k[None, :] * stride_ak
    b_ptrs = b_ptr + offs_k[:, None] * stride_bk + offs_bn[None, :] * stride_bn

    acc = tl.zeros((BLOCK_M, BLOCK_N), dtype=tl.float32)
    for kk in range(0, tl.cdiv(K, BLOCK_K)):
        a = tl.load(a_ptrs, mask=offs_k[None, :] < K - kk * BLOCK_K, other=0.0)
        b = tl.load(b_ptrs, mask=offs_k[:, None] < K - kk * BLOCK_K, other=0.0)
        acc = tl.dot(a, b, acc)
        a_ptrs += BLOCK_K * stride_ak
        b_ptrs += BLOCK_K * stride_bk

    c = acc.to(c_ptr.dtype.element_ty)
    offs_cm = pid_m * BLOCK_M + tl.arange(0, BLOCK_M)
    offs_cn = pid_n * BLOCK_N + tl.arange(0, BLOCK_N)
    c_ptrs = c_ptr + offs_cm[:, None] * stride_cm + offs_cn[None, :] * stride_cn
    mask = (offs_cm[:, None] < M) & (offs_cn[None, :] < N)
    tl.store(c_ptrs, c, mask=mask)

# config = {"BLOCK_K": 32, "BLOCK_M": 64, "BLOCK_N": 128, "GROUP_M": 4, "arch": "sm_100", "dtype": "fp8e5m2", "num_ctas": 1, "num_stages": 3, "num_warps": 4}
# arch = sm_100


// ===== COMPILED SASS (sm_100a) =====

	.target	sm_100a

	.elftype	@"ET_EXEC"


//--------------------- .note.nv.tkinfo           --------------------------
	.section	.note.nv.tkinfo,"",@"SHT_NOTE"
	.sectionflags	@"SHF_NOTE_NV_TKINFO"
	.tkinfo
        /*0018*/ 	.word	0x00000081
        /*0030*/ 	.string	""
        /*0030*/ 	.string	"ptxas-blackwell"
        /*0030*/ 	.string	"Cuda compilation tools, release 12.9, V12.9.86"
        /*0030*/ 	.string	"Build cuda_12.9.r12.9/compiler.36037853_0"
        /*0030*/ 	.string	"-v  -suppress-debug-info  -lineinfo  -arch sm_100a "



//--------------------- .note.nv.cuver            --------------------------
	.section	.note.nv.cuver,"",@"SHT_NOTE"
	.sectionflags	@"SHF_NOTE_NV_CUVER"
        /*0018*/ 	.short	0x0001
        /*001a*/ 	.short	0x0064
        /*001c*/ 	.short	0x0001
        /*001e*/ 	.short	0x0000
        /*0020*/ 	.short	0x0001
        /*0022*/ 	.short	0x0000


//--------------------- .nv.info                  --------------------------
	.section	.nv.info,"",@"SHT_CUDA_INFO"
	.align	4


	//----- nvinfo : EIATTR_REGCOUNT
	.align		4
        /*0000*/ 	.byte	0x04, 0x2f
        /*0002*/ 	.short	(.L_4 - .L_3)
	.align		4
.L_3:
        /*0004*/ 	.word	index@(matmul_kernel)
        /*0008*/ 	.word	0x000000a8


	//----- nvinfo : EIATTR_FRAME_SIZE
	.align		4
.L_4:
        /*000c*/ 	.byte	0x04, 0x11
        /*000e*/ 	.short	(.L_6 - .L_5)
	.align		4
.L_5:
        /*0010*/ 	.word	index@($__internal_2_$__cuda_sm10x_tcgen05_guardrail_trap_unallocated_columns_being_dealloced)
        /*0014*/ 	.word	0x00000000


	//----- nvinfo : EIATTR_FRAME_SIZE
	.align		4
.L_6:
        /*0018*/ 	.byte	0x04, 0x11
        /*001a*/ 	.short	(.L_8 - .L_7)
	.align		4
.L_7:
        /*001c*/ 	.word	index@($__internal_1_$__cuda_sm10x_tcgen05_guardrail_trap_phase_invalid_during_alloc)
        /*0020*/ 	.word	0x00000000


	//----- nvinfo : EIATTR_FRAME_SIZE
	.align		4
.L_8:
        /*0024*/ 	.byte	0x04, 0x11
        /*0026*/ 	.short	(.L_10 - .L_9)
	.align		4
.L_9:
        /*0028*/ 	.word	index@($__internal_0_$__cuda_sm10x_tcgen05_guardrail_trap_col_being_dealloced_not_returned_by_alloc)
        /*002c*/ 	.word	0x00000000


	//----- nvinfo : EIATTR_FRAME_SIZE
	.align		4
.L_10:
        /*0030*/ 	.byte	0x04, 0x11
        /*0032*/ 	.short	(.L_12 - .L_11)
	.align		4
.L_11:
        /*0034*/ 	.word	index@(matmul_kernel)
        /*0038*/ 	.word	0x00000000


	//----- nvinfo : EIATTR_MIN_STACK_SIZE
	.align		4
.L_12:
        /*003c*/ 	.byte	0x04, 0x12
        /*003e*/ 	.short	(.L_14 - .L_13)
	.align		4
.L_13:
        /*0040*/ 	.word	index@(matmul_kernel)
        /*0044*/ 	.word	0x00000000
.L_14:


//--------------------- .nv.info.matmul_kernel    --------------------------
	.section	.nv.info.matmul_kernel,"",@"SHT_CUDA_INFO"
	.sectionflags	@""
	.align	4


	//----- nvinfo : EIATTR_CUDA_API_VERSION
	.align		4
        /*0000*/ 	.byte	0x04, 0x37
        /*0002*/ 	.short	(.L_16 - .L_15)
.L_15:
        /*0004*/ 	.word	0x00000081


	//----- nvinfo : EIATTR_KPARAM_INFO
	.align		4
.L_16:
        /*0008*/ 	.byte	0x04, 0x17
        /*000a*/ 	.short	(.L_18 - .L_17)
.L_17:
        /*000c*/ 	.word	0x00000000
        /*0010*/ 	.short	0x000d
        /*0012*/ 	.short	0x0048
        /*0014*/ 	.byte	0x00, 0xf4, 0x21, 0x00


	//----- nvinfo : EIATTR_KPARAM_INFO
	.align		4
.L_18:
        /*0018*/ 	.byte	0x04, 0x17
        /*001a*/ 	.short	(.L_20 - .L_19)
.L_19:
        /*001c*/ 	.word	0x00000000
        /*0020*/ 	.short	0x000c
        /*0022*/ 	.short	0x0040
        /*0024*/ 	.byte	0x00, 0xf4, 0x21, 0x00


	//----- nvinfo : EIATTR_KPARAM_INFO
	.align		4
.L_20:
        /*0028*/ 	.byte	0x04, 0x17
        /*002a*/ 	.short	(.L_22 - .L_21)
.L_21:
        /*002c*/ 	.word	0x00000000
        /*0030*/ 	.short	0x000b
        /*0032*/ 	.short	0x0038
        /*0034*/ 	.byte	0x00, 0xf0, 0x11, 0x00


	//----- nvinfo : EIATTR_KPARAM_INFO
	.align		4
.L_22:
        /*0038*/ 	.byte	0x04, 0x17
        /*003a*/ 	.short	(.L_24 - .L_23)
.L_23:
        /*003c*/ 	.word	0x00000000
        /*0040*/ 	.short	0x000a
        /*0042*/ 	.short	0x0034
        /*0044*/ 	.byte	0x00, 0xf0, 0x11, 0x00


	//----- nvinfo : EIATTR_KPARAM_INFO
	.align		4
.L_24:
        /*0048*/ 	.byte	0x04, 0x17
        /*004a*/ 	.short	(.L_26 - .L_25)
.L_25:
        /*004c*/ 	.word	0x00000000
        /*0050*/ 	.short	0x0009
        /*0052*/ 	.short	0x0030
        /*0054*/ 	.byte	0x00, 0xf0, 0x11, 0x00


	//----- nvinfo : EIATTR_KPARAM_INFO
	.align		4
.L_26:
        /*0058*/ 	.byte	0x04, 0x17
        /*005a*/ 	.short	(.L_28 - .L_27)
.L_27:
        /*005c*/ 	.word	0x00000000
        /*0060*/ 	.short	0x0008
        /*0062*/ 	.short	0x002c
        /*0064*/ 	.byte	0x00, 0xf0, 0x11, 0x00


	//----- nvinfo : EIATTR_KPARAM_INFO
	.align		4
.L_28:
        /*0068*/ 	.byte	0x04, 0x17
        /*006a*/ 	.short	(.L_30 - .L_29)
.L_29:
        /*006c*/ 	.word	0x00000000
        /*0070*/ 	.short	0x0007
        /*0072*/ 	.short	0x0028
        /*0074*/ 	.byte	0x00, 0xf0, 0x11, 0x00


	//----- nvinfo : EIATTR_KPARAM_INFO
	.align		4
.L_30:
        /*0078*/ 	.byte	0x04, 0x17
        /*007a*/ 	.short	(.L_32 - .L_31)
.L_31:
        /*007c*/ 	.word	0x00000000
        /*0080*/ 	.short	0x0006
        /*0082*/ 	.short	0x0024
        /*0084*/ 	.byte	0x00, 0xf0, 0x11, 0x00


	//----- nvinfo : EIATTR_KPARAM_INFO
	.align		4
.L_32:
        /*0088*/ 	.byte	0x04, 0x17
        /*008a*/ 	.short	(.L_34 - .L_33)
.L_33:
        /*008c*/ 	.word	0x00000000
        /*0090*/ 	.short	0x0005
        /*0092*/ 	.short	0x0020
        /*0094*/ 	.byte	0x00, 0xf0, 0x11, 0x00


	//----- nvinfo : EIATTR_KPARAM_INFO
	.align		4
.L_34:
        /*0098*/ 	.byte	0x04, 0x17
        /*009a*/ 	.short	(.L_36 - .L_35)
.L_35:
        /*009c*/ 	.word	0x00000000
        /*00a0*/ 	.short	0x0004
        /*00a2*/ 	.short	0x001c
        /*00a4*/ 	.byte	0x00, 0xf0, 0x11, 0x00


	//----- nvinfo : EIATTR_KPARAM_INFO
	.align		4
.L_36:
        /*00a8*/ 	.byte	0x04, 0x17
        /*00aa*/ 	.short	(.L_38 - .L_37)
.L_37:
        /*00ac*/ 	.word	0x00000000
        /*00b0*/ 	.short	0x0003
        /*00b2*/ 	.short	0x0018
        /*00b4*/ 	.byte	0x00, 0xf0, 0x11, 0x00


	//----- nvinfo : EIATTR_KPARAM_INFO
	.align		4
.L_38:
        /*00b8*/ 	.byte	0x04, 0x17
        /*00ba*/ 	.short	(.L_40 - .L_39)
.L_39:
        /*00bc*/ 	.word	0x00000000
        /*00c0*/ 	.short	0x0002
        /*00c2*/ 	.short	0x0010
        /*00c4*/ 	.byte	0x00, 0xf4, 0x21, 0x00


	//----- nvinfo : EIATTR_KPARAM_INFO
	.align		4
.L_40:
        /*00c8*/ 	.byte	0x04, 0x17
        /*00ca*/ 	.short	(.L_42 - .L_41)
.L_41:
        /*00cc*/ 	.word	0x00000000
        /*00d0*/ 	.short	0x0001
        /*00d2*/ 	.short	0x0008
        /*00d4*/ 	.byte	0x00, 0xf4, 0x21, 0x00


	//----- nvinfo : EIATTR_KPARAM_INFO
	.align		4
.L_42:
        /*00d8*/ 	.byte	0x04, 0x17
        /*00da*/ 	.short	(.L_44 - .L_43)
.L_43:
        /*00dc*/ 	.word	0x00000000
        /*00e0*/ 	.short	0x0000
        /*00e2*/ 	.short	0x0000
        /*00e4*/ 	.byte	0x00, 0xf4, 0x21, 0x00


	//----- nvinfo : EIATTR_AT_ENTRY_FRAGMENTS
	.align		4
.L_44:
        /*00e8*/ 	.byte	0x04, 0x4f
        /*00ea*/ 	.short	(.L_46 - .L_45)


	//   ....[0]....
.L_45:
        /*00ec*/ 	.word	0x00000004


	//----- nvinfo : EIATTR_RESERVED_SMEM_USED
	.align		4
.L_46:
        /*00f0*/ 	.byte	0x01, 0x41
	.zero		2


	//----- nvinfo : EIATTR_SPARSE_MMA_MASK
	.align		4
        /*00f4*/ 	.byte	0x03, 0x50
        /*00f6*/ 	.short	0x0000


	//----- nvinfo : EIATTR_TCGEN05_1CTA_USED
	.align		4
        /*00f8*/ 	.byte	0x01, 0x51
	.zero		2


	//----- nvinfo : EIATTR_MAXREG_COUNT
	.align		4
        /*00fc*/ 	.byte	0x03, 0x1b
        /*00fe*/ 	.short	0x00ff


	//----- nvinfo : EIATTR_NUM_BARRIERS
	.align		4
        /*0100*/ 	.byte	0x02, 0x4c
        /*0102*/ 	.byte	0x01
	.zero		1


	//----- nvinfo : EIATTR_INT_WARP_WIDE_INSTR_OFFSETS
	.align		4
        /*0104*/ 	.byte	0x04, 0x31
        /*0106*/ 	.short	(.L_48 - .L_47)


	//   ....[0]....
.L_47:
        /*0108*/ 	.word	0x00001fe0


	//   ....[1]....
        /*010c*/ 	.word	0x00002000


	//   ....[2]....
        /*0110*/ 	.word	0x000036c0


	//   ....[3]....
        /*0114*/ 	.word	0x00008140


	//   ....[4]....
        /*0118*/ 	.word	0x00008190


	//----- nvinfo : EIATTR_COOP_GROUP_MASK_REGIDS
	.align		4
.L_48:
        /*011c*/ 	.byte	0x04, 0x29
        /*011e*/ 	.short	(.L_50 - .L_49)


	//   ....[0]....
.L_49:
        /*0120*/ 	.word	0xffffffff


	//   ....[1]....
        /*0124*/ 	.word	0xffffffff


	//   ....[2]....
        /*0128*/ 	.word	0xffffffff


	//   ....[3]....
        /*012c*/ 	.word	0xffffffff


	//----- nvinfo : EIATTR_COOP_GROUP_INSTR_OFFSETS
	.align		4
.L_50:
        /*0130*/ 	.byte	0x04, 0x28
        /*0132*/ 	.short	(.L_52 - .L_51)


	//   ....[0]....
.L_51:
        /*0134*/ 	.word	0x00000060


	//   ....[1]....
        /*0138*/ 	.word	0x00000320


	//   ....[2]....
        /*013c*/ 	.word	0x00007fd0


	//   ....[3]....
        /*0140*/ 	.word	0x00008240


	//----- nvinfo : EIATTR_VRC_CTA_INIT_COUNT
	.align		4
.L_52:
        /*0144*/ 	.byte	0x02, 0x4a
        /*0146*/ 	.byte	0x80
	.zero		1


	//----- nvinfo : EIATTR_MBARRIER_INSTR_OFFSETS
	.align		4
        /*0148*/ 	.byte	0x04, 0x39
        /*014a*/ 	.short	(.L_54 - .L_53)


	//   ....[0]....
.L_53:
        /*014c*/ 	.word	0x000021c0
        /*0150*/ 	.word	0x000000ff
        /*0154*/ 	.word	0x00000000
        /*0158*/ 	.short	0x0100
        /*015a*/ 	.byte	0x0d
	.zero		1


	//   ....[1]....
        /*015c*/ 	.word	0x000036e0
        /*0160*/ 	.word	0x000000ff
        /*0164*/ 	.word	0x00003008
        /*0168*/ 	.short	0x0100
        /*016a*/ 	.byte	0x0f
	.zero		1


	//   ....[2]....
        /*016c*/ 	.word	0x000043f0
        /*0170*/ 	.word	0x000000ff
        /*0174*/ 	.word	0x00000000
        /*0178*/ 	.short	0x010a
        /*017a*/ 	.byte	0x0d
	.zero		1


	//   ....[3]....
        /*017c*/ 	.word	0x00005690
        /*0180*/ 	.word	0x000000ff
        /*0184*/ 	.word	0x00000000
        /*0188*/ 	.short	0x010a
        /*018a*/ 	.byte	0x0d
	.zero		1


	//   ....[4]....
        /*018c*/ 	.word	0x000057c0
        /*0190*/ 	.word	0x000000ff
        /*0194*/ 	.word	0x00003000
        /*0198*/ 	.short	0x0108
        /*019a*/ 	.byte	0x0f
	.zero		1


	//   ....[5]....
        /*019c*/ 	.word	0x000058a0
        /*01a0*/ 	.word	0x000000ff
        /*01a4*/ 	.word	0x00003008
        /*01a8*/ 	.short	0x0108
        /*01aa*/ 	.byte	0x0f
	.zero		1


	//   ....[6]....
        /*01ac*/ 	.word	0x00008260
        /*01b0*/ 	.word	0x000000ff
        /*01b4*/ 	.word	0x00000000
        /*01b8*/ 	.short	0x010a
        /*01ba*/ 	.byte	0x0d
	.zero		1


	//   ....[7]....
        /*01bc*/ 	.word	0x00008290
        /*01c0*/ 	.word	0x000000ff
        /*01c4*/ 	.word	0x00000000
        /*01c8*/ 	.short	0x010a
        /*01ca*/ 	.byte	0x0d
	.zero		1


	//----- nvinfo : EIATTR_NUM_MBARRIERS
	.align		4
.L_54:
        /*01cc*/ 	.byte	0x03, 0x38
        /*01ce*/ 	.short	0x0002


	//----- nvinfo : EIATTR_EXIT_INSTR_OFFSETS
	.align		4
        /*01d0*/ 	.byte	0x04, 0x1c
        /*01d2*/ 	.short	(.L_56 - .L_55)


	//   ....[0]....
.L_55:
        /*01d4*/ 	.word	0x00008250


	//----- nvinfo : EIATTR_REQNTID
	.align		4
.L_56:
        /*01d8*/ 	.byte	0x04, 0x10
        /*01da*/ 	.short	(.L_58 - .L_57)
.L_57:
        /*01dc*/ 	.word	0x00000080
        /*01e0*/ 	.word	0x00000001
        /*01e4*/ 	.word	0x00000001


	//----- nvinfo : EIATTR_CRS_STACK_SIZE
	.align		4
.L_58:
        /*01e8*/ 	.byte	0x04, 0x1e
        /*01ea*/ 	.short	(.L_60 - .L_59)
.L_59:
        /*01ec*/ 	.word	0x00000000


	//----- nvinfo : EIATTR_CBANK_PARAM_SIZE
	.align		4
.L_60:
        /*01f0*/ 	.byte	0x03, 0x19
        /*01f2*/ 	.short	0x0050


	//----- nvinfo : EIATTR_PARAM_CBANK
	.align		4
        /*01f4*/ 	.byte	0x04, 0x0a
        /*01f6*/ 	.short	(.L_62 - .L_61)
	.align		4
.L_61:
        /*01f8*/ 	.word	index@(.nv.constant0.matmul_kernel)
        /*01fc*/ 	.short	0x0380
        /*01fe*/ 	.short	0x0050


	//----- nvinfo : EIATTR_SW_WAR
	.align		4
.L_62:
        /*0200*/ 	.byte	0x04, 0x36
        /*0202*/ 	.short	(.L_64 - .L_63)
.L_63:
        /*0204*/ 	.word	0x00000008
.L_64:


//--------------------- .nv.compat                --------------------------
	.section	.nv.compat,"",@"SHT_CUDA_COMPAT_INFO"
	.align	4
        /*0000*/ 	.byte	0x02, 0x02, 0x02, 0x00, 0x02, 0x05, 0x05, 0x00, 0x02, 0x03, 0x00, 0x00, 0x02, 0x06, 0x01, 0x00


//--------------------- .nv.callgraph             --------------------------
	.section	.nv.callgraph,"",@"SHT_CUDA_CALLGRAPH"
	.align	4
	.sectionentsize	8
	.align		4
        /*0000*/ 	.word	0x00000000
	.align		4
        /*0004*/ 	.word	0xffffffff
	.align		4
        /*0008*/ 	.word	0x00000000
	.align		4
        /*000c*/ 	.word	0xfffffffe
	.align		4
        /*0010*/ 	.word	0x00000000
	.align		4
        /*0014*/ 	.word	0xfffffffd
	.align		4
        /*0018*/ 	.word	0x00000000
	.align		4
        /*001c*/ 	.word	0xfffffffc


//--------------------- .text.matmul_kernel       --------------------------
	.section	.text.matmul_kernel,"ax",@progbits
	.align	128
        .global         matmul_kernel
        .type           matmul_kernel,@function
        .size           matmul_kernel,(.L_x_20 - matmul_kernel)
        .other          matmul_kernel,@"STO_CUDA_ENTRY STV_DEFAULT"
matmul_kernel:
.text.matmul_kernel:
[----:B------:R-:W0:Y:S01]  /*0000*/  LDC R1, c[0x0][0x37c] ;  /* 0x0000df00ff017b82 */ /* 0x000e220000000800 */
[----:B------:R-:W1:Y:S01]  /*0010*/  S2R R73, SR_TID.X ;  /* 0x0000000000497919 */ /* 0x000e620000002100 */
[----:B------:R-:W2:Y:S01]  /*0020*/  LDCU.64 UR16, c[0x0][0x358] ;  /* 0x00006b00ff1077ac */ /* 0x000ea20008000a00 */
[----:B-1----:R-:W-:-:S13]  /*0030*/  ISETP.GE.U32.AND P1, PT, R73, 0x20, PT ;  /* 0x000000204900780c */ /* 0x002fda0003f26070 */
[----:B--2---:R-:W-:Y:S05]  /*0040*/  @P1 BRA `(.L_x_0) ;  /* 0x0000000000b81947 */ /* 0x004fea0003800000 */
[----:B------:R-:W1:Y:S01]  /*0050*/  S2UR UR6, SR_CgaCtaId ;  /* 0x00000000000679c3 */ /* 0x000e620000008800 */
[----:B------:R-:W-:Y:S01]  /*0060*/  NOP ;  /* 0x0000000000007918 */ /* 0x000fe20000000000 */
[----:B------:R-:W-:Y:S02]  /*0070*/  UMOV UR4, 0x40 ;  /* 0x0000004000047882 */ /* 0x000fe40000000000 */
[----:B-1----:R-:W-:-:S09]  /*0080*/  ULEA UR4, UR6, UR4, 0x18 ;  /* 0x0000000406047291 */ /* 0x002fd2000f8ec0ff */
[----:B------:R-:W1:Y:S01]  /*0090*/  LDS.U8 R0, [UR4] ;  /* 0x00000004ff007984 */ /* 0x000e620008000000 */
[----:B------:R-:W-:Y:S02]  /*00a0*/  UMOV UR4, 0x400 ;  /* 0x0000040000047882 */ /* 0x000fe40000000000 */
[----:B------:R-:W-:Y:S01]  /*00b0*/  ULEA UR4, UR6, UR4, 0x18 ;  /* 0x0000000406047291 */ /* 0x000fe2000f8ec0ff */
[----:B-1----:R-:W-:-:S13]  /*00c0*/  ISETP.NE.AND P0, PT, R0, RZ, PT ;  /* 0x000000ff0000720c */ /* 0x002fda0003f05270 */
[----:B------:R-:W-:Y:S05]  /*00d0*/  @P0 BRA `(.L_x_1) ;  /* 0x00000000007c0947 */ /* 0x000fea0003800000 */
[----:B------:R-:W-:-:S13]  /*00e0*/  ELECT P0, URZ, PT ;  /* 0x0000000000ff782f */ /* 0x000fda0003800000 */
[----:B------:R-:W-:Y:S05]  /*00f0*/  @!P0 BRA `(.L_x_2) ;  /* 0x0000000000848947 */ /* 0x000fea0003800000 */
[----:B------:R-:W-:Y:S01]  /*0100*/  UMOV UR5, 0x4 ;  /* 0x0000000400057882 */ /* 0x000fe20000000000 */
[----:B------:R-:W-:Y:S02]  /*0110*/  IMAD.MOV.U32 R4, RZ, RZ, 0x1 ;  /* 0x00000001ff047424 */ /* 0x000fe400078e00ff */
[----:B------:R-:W-:Y:S02]  /*0120*/  IMAD.MOV.U32 R5, RZ, RZ, 0xf ;  /* 0x0000000fff057424 */ /* 0x000fe400078e00ff */
[----:B------:R-:W-:Y:S04]  /*0130*/  DEPBAR.LE SB1, 0x36 ;  /* 0x00009d800000791a */ /* 0x000fe80000000000 */
[----:B------:R-:W1:Y:S02]  /*0140*/  UTCATOMSWS.FIND_AND_SET.ALIGN UP0, UR5, UR5 ;  /* 0x00000005000575e3 */ /* 0x000e640008000800 */
[----:B-1----:R-:W-:-:S04]  /*0150*/  PLOP3.LUT P0, PT, PT, PT, UP0, 0x80, 0x8 ;  /* 0x000000000008781c */ /* 0x002fc80003f0f008 */
[----:B------:R-:W-:-:S04]  /*0160*/  SEL R0, RZ, 0xffffffff, !P0 ;  /* 0xffffffffff007807 */ /* 0x000fc80004000000 */
[----:B------:R-:W-:Y:S01]  /*0170*/  ISETP.NE.AND P0, PT, R0, RZ, PT ;  /* 0x000000ff0000720c */ /* 0x000fe20003f05270 */
[----:B------:R-:W-:-:S12]  /*0180*/  IMAD.U32 R0, RZ, RZ, UR5 ;  /* 0x00000005ff007e24 */ /* 0x000fd8000f8e00ff */
[----:B------:R-:W-:Y:S05]  /*0190*/  @P0 BRA `(.L_x_3) ;  /* 0x0000000000240947 */ /* 0x000fea0003800000 */
.L_x_4:
[----:B------:R-:W-:Y:S05]  /*01a0*/  NANOSLEEP 0x64 ;  /* 0x000000640000795d */ /* 0x000fea0003800000 */
[----:B------:R-:W-:-:S05]  /*01b0*/  UMOV UR5, 0x4 ;  /* 0x0000000400057882 */ /* 0x000fca0000000000 */
[----:B------:R-:W-:Y:S04]  /*01c0*/  DEPBAR.LE SB1, 0x36 ;  /* 0x00009d800000791a */ /* 0x000fe80000000000 */
[----:B------:R-:W1:Y:S02]  /*01d0*/  UTCATOMSWS.FIND_AND_SET.ALIGN UP0, UR5, UR5 ;  /* 0x00000005000575e3 */ /* 0x000e640008000800 */
[----:B-1----:R-:W-:-:S04]  /*01e0*/  PLOP3.LUT P0, PT, PT, PT, UP0, 0x80, 0x8 ;  /* 0x000000000008781c */ /* 0x002fc80003f0f008 */
[----:B------:R-:W-:-:S04]  /*01f0*/  SEL R0, RZ, 0xffffffff, !P0 ;  /* 0xffffffffff007807 */ /* 0x000fc80004000000 */
[----:B------:R-:W-:Y:S01]  /*0200*/  ISETP.NE.AND P0, PT, R0, RZ, PT ;  /* 0x000000ff0000720c */ /* 0x000fe20003f05270 */
[----:B------:R-:W-:-:S12]  /*0210*/  IMAD.U32 R0, RZ, RZ, UR5 ;  /* 0x00000005ff007e24 */ /* 0x000fd8000f8e00ff */
[----:B------:R-:W-:Y:S05]  /*0220*/  @!P0 BRA `(.L_x_4) ;  /* 0xfffffffc00dc8947 */ /* 0x000fea000383ffff */
.L_x_3:
[C---:B------:R-:W-:Y:S01]  /*0230*/  VIADD R3, R0.reuse, 0x10 ;  /* 0x0000001000037836 */ /* 0x040fe20000000000 */
[----:B------:R-:W-:Y:S01]  /*0240*/  UMOV UR5, 0x50 ;  /* 0x0000005000057882 */ /* 0x000fe20000000000 */
[----:B------:R-:W-:Y:S01]  /*0250*/  SHF.L.U32 R2, R5, R0, RZ ;  /* 0x0000000005027219 */ /* 0x000fe200000006ff */
[----:B------:R-:W-:Y:S01]  /*0260*/  ULEA UR5, UR6, UR5, 0x18 ;  /* 0x0000000506057291 */ /* 0x000fe2000f8ec0ff */
[----:B------:R-:W-:Y:S01]  /*0270*/  IMAD.SHL.U32 R0, R0, 0x20, RZ ;  /* 0x0000002000007824 */ /* 0x000fe200078e00ff */
[----:B------:R-:W-:-:S04]  /*0280*/  SHF.L.U32 R3, R4, R3, RZ ;  /* 0x0000000304037219 */ /* 0x000fc800000006ff */
[----:B------:R-:W-:-:S05]  /*0290*/  LOP3.LUT R2, R3, R2, RZ, 0xfc, !PT ;  /* 0x0000000203027212 */ /* 0x000fca00078efcff */
[----:B------:R1:W-:Y:S04]  /*02a0*/  ATOMS.OR RZ, [UR5], R2 ;  /* 0x00000002ffff798c */ /* 0x0003e8000b000005 */
[----:B------:R1:W-:Y:S01]  /*02b0*/  STS [UR4], R0 ;  /* 0x00000000ff007988 */ /* 0x0003e20008000804 */
[----:B------:R-:W-:Y:S05]  /*02c0*/  BRA `(.L_x_2) ;  /* 0x0000000000107947 */ /* 0x000fea0003800000 */
.L_x_1:
[----:B------:R-:W-:Y:S01]  /*02d0*/  IMAD.MOV.U32 R0, RZ, RZ, -0x1 ;  /* 0xffffffffff007424 */ /* 0x000fe200078e00ff */
[----:B------:R-:W-:-:S04]  /*02e0*/  MOV R2, 0x310 ;  /* 0x0000031000027802 */ /* 0x000fc80000000f00 */
[----:B------:R1:W-:Y:S03]  /*02f0*/  STS [UR4], R0 ;  /* 0x00000000ff007988 */ /* 0x0003e60008000804 */
[----:B01----:R-:W-:Y:S05]  /*0300*/  CALL.REL.NOINC `($__internal_1_$__cuda_sm10x_tcgen05_guardrail_trap_phase_invalid_during_alloc) ;  /* 0x0000007c00f87944 */ /* 0x003fea0003c00000 */
.L_x_2:
[----:B------:R-:W-:Y:S05]  /*0310*/  WARPSYNC.ALL ;  /* 0x0000000000007948 */ /* 0x000fea0003800000 */
[----:B------:R-:W-:Y:S01]  /*0320*/  NOP ;  /* 0x0000000000007918 */ /* 0x000fe20000000000 */
.L_x_0:
[----:B------:R-:W2:Y:S01]  /*0330*/  LDC.64 R52, c[0x0][0x398] ;  /* 0x0000e600ff347b82 */ /* 0x000ea20000000a00 */
[----:B------:R-:W3:Y:S01]  /*0340*/  S2R R5, SR_CTAID.X ;  /* 0x0000000000057919 */ /* 0x000ee20000002500 */
[----:B------:R-:W-:Y:S01]  /*0350*/  UMOV UR4, 0x400 ;  /* 0x0000040000047882 */ /* 0x000fe20000000000 */
[----:B------:R-:W4:Y:S01]  /*0360*/  LDCU UR6, c[0x0][0x3a4] ;  /* 0x00007480ff0677ac */ /* 0x000f220008000800 */
[----:B------:R-:W-:Y:S02]  /*0370*/  SHF.R.U32.HI R71, RZ, 0x6, R73 ;  /* 0x00000006ff477819 */ /* 0x000fe40000011649 */
[----:B------:R-:W-:Y:S01]  /*0380*/  PRMT R120, RZ, 0x7610, R120 ;  /* 0x00007610ff787816 */ /* 0x000fe20000000078 */
[----:B------:R-:W1:Y:S01]  /*0390*/  LDCU.128 UR20, c[0x0][0x380] ;  /* 0x00007000ff1477ac */ /* 0x000e620008000c00 */
[----:B------:R-:W5:Y:S01]  /*03a0*/  S2UR UR5, SR_CgaCtaId ;  /* 0x00000000000579c3 */ /* 0x000f620000008800 */
[----:B------:R-:W-:Y:S01]  /*03b0*/  SGXT.U32 R71, R71, 0x1 ;  /* 0x000000014747781a */ /* 0x000fe20000000000 */
[----:B------:R-:W-:-:S06]  /*03c0*/  UMOV UR7, 0x1 ;  /* 0x0000000100077882 */ /* 0x000fcc0000000000 */
[----:B------:R-:W0:Y:S01]  /*03d0*/  LDC.64 R82, c[0x0][0x3a8] ;  /* 0x0000ea00ff527b82 */ /* 0x000e220000000a00 */
[----:B-12---:R-:W-:-:S07]  /*03e0*/  VIADD R0, R53, 0x7f ;  /* 0x0000007f35007836 */ /* 0x006fce0000000000 */
[----:B------:R-:W1:Y:S01]  /*03f0*/  LDC R126, c[0x0][0x3a0] ;  /* 0x0000e800ff7e7b82 */ /* 0x000e620000000800 */
[----:B------:R-:W-:Y:S01]  /*0400*/  SHF.R.S32.HI R3, RZ, 0x1f, R0 ;  /* 0x0000001fff037819 */ /* 0x000fe20000011400 */
[----:B-----5:R-:W-:-:S03]  /*0410*/  ULEA UR15, UR5, UR4, 0x18 ;  /* 0x00000004050f7291 */ /* 0x020fc6000f8ec0ff */
[----:B------:R-:W-:Y:S02]  /*0420*/  LEA.HI R3, R3, R0, RZ, 0x7 ;  /* 0x0000000003037211 */ /* 0x000fe400078f38ff */
[----:B---3--:R-:W-:Y:S01]  /*0430*/  IABS R8, R5 ;  /* 0x0000000500087213 */ /* 0x008fe20000000000 */
[----:B------:R-:W-:Y:S01]  /*0440*/  UIADD3 UR10, UPT, UPT, UR15, 0x3000, URZ ;  /* 0x000030000f0a7890 */ /* 0x000fe2000fffe0ff */
[----:B------:R-:W-:-:S05]  /*0450*/  SHF.R.S32.HI R3, RZ, 0x7, R3 ;  /* 0x00000007ff037819 */ /* 0x000fca0000011403 */
[----:B------:R-:W-:-:S05]  /*0460*/  IMAD.SHL.U32 R4, R3, 0x4, RZ ;  /* 0x0000000403047824 */ /* 0x000fca00078e00ff */
[-C--:B------:R-:W-:Y:S02]  /*0470*/  IABS R7, R4.reuse ;  /* 0x0000000400077213 */ /* 0x080fe40000000000 */
[----:B------:R-:W-:Y:S02]  /*0480*/  IABS R10, R4 ;  /* 0x00000004000a7213 */ /* 0x000fe40000000000 */
[----:B------:R-:W2:Y:S08]  /*0490*/  I2F.RP R0, R7 ;  /* 0x0000000700007306 */ /* 0x000eb00000209400 */
[----:B--2---:R-:W2:Y:S02]  /*04a0*/  MUFU.RCP R0, R0 ;  /* 0x0000000000007308 */ /* 0x004ea40000001000 */
[----:B--2---:R-:W-:-:S02]  /*04b0*/  VIADD R2, R0, 0xffffffe ;  /* 0x0ffffffe00027836 */ /* 0x004fc40000000000 */
[----:B------:R-:W-:Y:S01]  /*04c0*/  IMAD.MOV R0, RZ, RZ, -R10 ;  /* 0x000000ffff007224 */ /* 0x000fe200078e0a0a */
[----:B------:R-:W-:-:S03]  /*04d0*/  IABS R10, R52 ;  /* 0x00000034000a7213 */ /* 0x000fc60000000000 */
[----:B------:R2:W3:Y:S02]  /*04e0*/  F2I.FTZ.U32.TRUNC.NTZ R3, R2 ;  /* 0x0000000200037305 */ /* 0x0004e4000021f000 */
[----:B--2---:R-:W-:Y:S02]  /*04f0*/  IMAD.MOV.U32 R2, RZ, RZ, RZ ;  /* 0x000000ffff027224 */ /* 0x004fe400078e00ff */
[----:B---3--:R-:W-:-:S04]  /*0500*/  IMAD.MOV R6, RZ, RZ, -R3 ;  /* 0x000000ffff067224 */ /* 0x008fc800078e0a03 */
[----:B------:R-:W-:Y:S02]  /*0510*/  IMAD R9, R6, R7, RZ ;  /* 0x0000000706097224 */ /* 0x000fe400078e02ff */
[----:B------:R-:W-:Y:S02]  /*0520*/  IMAD.MOV.U32 R6, RZ, RZ, R8 ;  /* 0x000000ffff067224 */ /* 0x000fe400078e0008 */
[----:B------:R-:W-:-:S06]  /*0530*/  IMAD.HI.U32 R3, R3, R9, R2 ;  /* 0x0000000903037227 */ /* 0x000fcc00078e0002 */
[----:B------:R-:W-:-:S04]  /*0540*/  IMAD.HI.U32 R3, R3, R6, RZ ;  /* 0x0000000603037227 */ /* 0x000fc800078e00ff */
[----:B------:R-:W-:Y:S01]  /*0550*/  IMAD R0, R3, R0, R6 ;  /* 0x0000000003007224 */ /* 0x000fe200078e0206 */
[----:B------:R-:W-:Y:S04]  /*0560*/  BAR.SYNC.DEFER_BLOCKING 0x0 ;  /* 0x0000000000007b1d */ /* 0x000fe80000010000 */
[----:B------:R-:W-:-:S13]  /*0570*/  ISETP.GT.U32.AND P2, PT, R7, R0, PT ;  /* 0x000000000700720c */ /* 0x000fda0003f44070 */
[----:B------:R-:W-:Y:S02]  /*0580*/  @!P2 IMAD.IADD R0, R0, 0x1, -R7 ;  /* 0x000000010000a824 */ /* 0x000fe400078e0a07 */
[----:B------:R-:W-:Y:S01]  /*0590*/  @!P2 VIADD R3, R3, 0x1 ;  /* 0x000000010303a836 */ /* 0x000fe20000000000 */
[----:B------:R-:W-:Y:S02]  /*05a0*/  ISETP.NE.AND P2, PT, R4, RZ, PT ;  /* 0x000000ff0400720c */ /* 0x000fe40003f45270 */
[----:B------:R-:W-:Y:S02]  /*05b0*/  ISETP.GE.U32.AND P0, PT, R0, R7, PT ;  /* 0x000000070000720c */ /* 0x000fe40003f06070 */
[----:B------:R-:W-:-:S04]  /*05c0*/  LOP3.LUT R0, R5, R4, RZ, 0x3c, !PT ;  /* 0x0000000405007212 */ /* 0x000fc800078e3cff */
[----:B------:R-:W-:Y:S01]  /*05d0*/  ISETP.GE.AND P3, PT, R0, RZ, PT ;  /* 0x000000ff0000720c */ /* 0x000fe20003f66270 */
[----:B------:R-:W-:-:S06]  /*05e0*/  VIADD R0, R52, 0x3f ;  /* 0x0000003f34007836 */ /* 0x000fcc0000000000 */
[----:B------:R-:W-:-:S04]  /*05f0*/  @P0 VIADD R3, R3, 0x1 ;  /* 0x0000000103030836 */ /* 0x000fc80000000000 */
[----:B------:R-:W-:Y:S01]  /*0600*/  IMAD.MOV.U32 R2, RZ, RZ, R3 ;  /* 0x000000ffff027224 */ /* 0x000fe200078e0003 */
[----:B------:R-:W-:-:S03]  /*0610*/  SHF.R.S32.HI R3, RZ, 0x1f, R0 ;  /* 0x0000001fff037819 */ /* 0x000fc60000011400 */
[----:B------:R-:W-:Y:S01]  /*0620*/  @!P3 IMAD.MOV R2, RZ, RZ, -R2 ;  /* 0x000000ffff02b224 */ /* 0x000fe200078e0a02 */
[----:B------:R-:W-:Y:S02]  /*0630*/  @!P2 LOP3.LUT R2, RZ, R4, RZ, 0x33, !PT ;  /* 0x00000004ff02a212 */ /* 0x000fe400078e33ff */
[----:B------:R-:W-:-:S03]  /*0640*/  LEA.HI R3, R3, R0, RZ, 0x6 ;  /* 0x0000000003037211 */ /* 0x000fc600078f30ff */
[----:B------:R-:W-:Y:S02]  /*0650*/  IMAD.SHL.U32 R11, R2, 0x4, RZ ;  /* 0x00000004020b7824 */ /* 0x000fe400078e00ff */
[----:B------:R-:W-:-:S03]  /*0660*/  IMAD.MOV R2, RZ, RZ, -R2 ;  /* 0x000000ffff027224 */ /* 0x000fc600078e0a02 */
[----:B------:R-:W-:Y:S01]  /*0670*/  LEA.HI.SX32 R3, R3, -R11, 0x1a ;  /* 0x8000000b03037211 */ /* 0x000fe200078fd2ff */
[----:B------:R-:W-:Y:S02]  /*0680*/  IMAD R12, R4, R2, R5 ;  /* 0x00000002040c7224 */ /* 0x000fe400078e0205 */
[----:B------:R-:W-:Y:S01]  /*0690*/  IMAD.MOV.U32 R2, RZ, RZ, RZ ;  /* 0x000000ffff027224 */ /* 0x000fe200078e00ff */
[----:B------:R-:W-:Y:S02]  /*06a0*/  VIMNMX R9, PT, PT, R3, 0x4, PT ;  /* 0x0000000403097848 */ /* 0x000fe40003fe0100 */
[----:B------:R-:W-:Y:S02]  /*06b0*/  IABS R4, R12 ;  /* 0x0000000c00047213 */ /* 0x000fe40000000000 */
[-C--:B------:R-:W-:Y:S02]  /*06c0*/  IABS R8, R9.reuse ;  /* 0x0000000900087213 */ /* 0x080fe40000000000 */
[----:B------:R-:W-:-:S02]  /*06d0*/  IABS R6, R9 ;  /* 0x0000000900067213 */ /* 0x000fc40000000000 */
[----:B------:R-:W2:Y:S08]  /*06e0*/  I2F.RP R0, R8 ;  /* 0x0000000800007306 */ /* 0x000eb00000209400 */
[----:B--2---:R-:W2:Y:S02]  /*06f0*/  MUFU.RCP R0, R0 ;  /* 0x0000000000007308 */ /* 0x004ea40000001000 */
[----:B--2---:R-:W-:Y:S01]  /*0700*/  VIADD R3, R0, 0xffffffe ;  /* 0x0ffffffe00037836 */ /* 0x004fe20000000000 */
[----:B------:R-:W-:-:S05]  /*0710*/  IABS R0, R53 ;  /* 0x0000003500007213 */ /* 0x000fca0000000000 */
[----:B------:R-:W2:Y:S02]  /*0720*/  F2I.FTZ.U32.TRUNC.NTZ R3, R3 ;  /* 0x0000000300037305 */ /* 0x000ea4000021f000 */
[----:B--2---:R-:W-:-:S04]  /*0730*/  IMAD.MOV R7, RZ, RZ, -R3 ;  /* 0x000000ffff077224 */ /* 0x004fc800078e0a03 */
[----:B------:R-:W-:Y:S02]  /*0740*/  IMAD R5, R7, R8, RZ ;  /* 0x0000000807057224 */ /* 0x000fe400078e02ff */
[----:B------:R-:W2:Y:S02]  /*0750*/  I2F.RP R7, R0 ;  /* 0x0000000000077306 */ /* 0x000ea40000209400 */
[----:B------:R-:W-:-:S04]  /*0760*/  IMAD.HI.U32 R2, R3, R5, R2 ;  /* 0x0000000503027227 */ /* 0x000fc800078e0002 */
[----:B------:R-:W-:Y:S02]  /*0770*/  IMAD.MOV.U32 R3, RZ, RZ, R4 ;  /* 0x000000ffff037224 */ /* 0x000fe400078e0004 */
[----:B------:R-:W-:Y:S02]  /*0780*/  IMAD.MOV R4, RZ, RZ, -R6 ;  /* 0x000000ffff047224 */ /* 0x000fe400078e0a06 */
[----:B------:R-:W-:Y:S01]  /*0790*/  IMAD.HI.U32 R2, R2, R3, RZ ;  /* 0x0000000302027227 */ /* 0x000fe200078e00ff */
[----:B------:R-:W3:Y:S03]  /*07a0*/  I2F.RP R6, R10 ;  /* 0x0000000a00067306 */ /* 0x000ee60000209400 */
[----:B------:R-:W-:-:S05]  /*07b0*/  IMAD R3, R2, R4, R3 ;  /* 0x0000000402037224 */ /* 0x000fca00078e0203 */
[----:B------:R-:W-:Y:S01]  /*07c0*/  ISETP.GT.U32.AND P2, PT, R8, R3, PT ;  /* 0x000000030800720c */ /* 0x000fe20003f44070 */
[----:B--2---:R-:W2:Y:S08]  /*07d0*/  MUFU.RCP R7, R7 ;  /* 0x0000000700077308 */ /* 0x004eb00000001000 */
[----:B---3--:R-:W3:Y:S04]  /*07e0*/  MUFU.RCP R6, R6 ;  /* 0x0000000600067308 */ /* 0x008ee80000001000 */
[----:B------:R-:W-:-:S02]  /*07f0*/  @!P2 IMAD.IADD R3, R3, 0x1, -R8 ;  /* 0x000000010303a824 */ /* 0x000fc400078e0a08 */
[----:B------:R-:W-:Y:S01]  /*0800*/  @!P2 VIADD R2, R2, 0x1 ;  /* 0x000000010202a836 */ /* 0x000fe20000000000 */
[----:B------:R-:W-:Y:S02]  /*0810*/  ISETP.NE.AND P2, PT, R9, RZ, PT ;  /* 0x000000ff0900720c */ /* 0x000fe40003f45270 */
[----:B------:R-:W-:Y:S01]  /*0820*/  ISETP.GE.U32.AND P0, PT, R3, R8, PT ;  /* 0x000000080300720c */ /* 0x000fe20003f06070 */
[----:B--2---:R-:W-:Y:S01]  /*0830*/  VIADD R4, R7, 0xffffffe ;  /* 0x0ffffffe07047836 */ /* 0x004fe20000000000 */
[----:B------:R-:W-:Y:S02]  /*0840*/  LOP3.LUT R3, R12, R9, RZ, 0x3c, !PT ;  /* 0x000000090c037212 */ /* 0x000fe400078e3cff */
[----:B------:R-:W-:Y:S01]  /*0850*/  SHF.R.U32.HI R7, RZ, 0x5, R73 ;  /* 0x00000005ff077819 */ /* 0x000fe20000011649 */
[----:B------:R2:W5:Y:S01]  /*0860*/  F2I.FTZ.U32.TRUNC.NTZ R5, R4 ;  /* 0x0000000400057305 */ /* 0x000562000021f000 */
[----:B------:R-:W-:Y:S01]  /*0870*/  ISETP.GE.AND P3, PT, R3, RZ, PT ;  /* 0x000000ff0300720c */ /* 0x000fe20003f66270 */
[----:B---3--:R-:W-:Y:S01]  /*0880*/  VIADD R3, R6, 0xffffffe ;  /* 0x0ffffffe06037836 */ /* 0x008fe20000000000 */
[----:B------:R-:W-:-:S05]  /*0890*/  SGXT.U32 R7, R7, 0x2 ;  /* 0x000000020707781a */ /* 0x000fca0000000000 */
[----:B------:R-:W-:Y:S01]  /*08a0*/  @P0 VIADD R2, R2, 0x1 ;  /* 0x0000000102020836 */ /* 0x000fe20000000000 */
[----:B------:R-:W3:Y:S01]  /*08b0*/  F2I.FTZ.U32.TRUNC.NTZ R3, R3 ;  /* 0x0000000300037305 */ /* 0x000ee2000021f000 */
[----:B--2---:R-:W-:Y:S02]  /*08c0*/  IMAD.MOV.U32 R4, RZ, RZ, RZ ;  /* 0x000000ffff047224 */ /* 0x004fe400078e00ff */
[----:B------:R-:W-:Y:S02]  /*08d0*/  IMAD.MOV.U32 R68, RZ, RZ, R2 ;  /* 0x000000ffff447224 */ /* 0x000fe400078e0002 */
[----:B-----5:R-:W-:Y:S02]  /*08e0*/  IMAD.MOV R13, RZ, RZ, -R5 ;  /* 0x000000ffff0d7224 */ /* 0x020fe400078e0a05 */
[----:B------:R-:W-:Y:S01]  /*08f0*/  @!P3 IMAD.MOV R68, RZ, RZ, -R68 ;  /* 0x000000ffff44b224 */ /* 0x000fe200078e0a44 */
[----:B------:R-:W-:Y:S02]  /*0900*/  @!P2 LOP3.LUT R68, RZ, R9, RZ, 0x33, !PT ;  /* 0x00000009ff44a212 */ /* 0x000fe400078e33ff */
[----:B------:R-:W-:-:S03]  /*0910*/  ISETP.NE.AND P2, PT, R52, RZ, PT ;  /* 0x000000ff3400720c */ /* 0x000fc60003f45270 */
[----:B------:R-:W-:Y:S02]  /*0920*/  IMAD.MOV R2, RZ, RZ, -R68 ;  /* 0x000000ffff027224 */ /* 0x000fe400078e0a44 */
[----:B------:R-:W-:Y:S02]  /*0930*/  IMAD.SHL.U32 R68, R68, 0x80, RZ ;  /* 0x0000008044447824 */ /* 0x000fe400078e00ff */
[----:B---3--:R-:W-:Y:S02]  /*0940*/  IMAD.MOV R6, RZ, RZ, -R3 ;  /* 0x000000ffff067224 */ /* 0x008fe400078e0a03 */
[----:B------:R-:W-:Y:S01]  /*0950*/  IMAD R2, R9, R2, R12 ;  /* 0x0000000209027224 */ /* 0x000fe200078e020c */
[----:B------:R-:W-:Y:S01]  /*0960*/  LOP3.LUT R44, R68, R7, RZ, 0xfc, !PT ;  /* 0x00000007442c7212 */ /* 0x000fe200078efcff */
[----:B------:R-:W-:Y:S02]  /*0970*/  IMAD R9, R13, R0, RZ ;  /* 0x000000000d097224 */ /* 0x000fe400078e02ff */
[----:B------:R-:W-:Y:S01]  /*0980*/  IMAD.MOV.U32 R7, RZ, RZ, R6 ;  /* 0x000000ffff077224 */ /* 0x000fe200078e0006 */
[----:B------:R-:W-:Y:S01]  /*0990*/  LOP3.LUT R8, R44, 0x4, RZ, 0xfc, !PT ;  /* 0x000000042c087812 */ /* 0x000fe200078efcff */
[----:B------:R-:W-:Y:S01]  /*09a0*/  IMAD.HI.U32 R4, R5, R9, R4 ;  /* 0x0000000905047227 */ /* 0x000fe200078e0004 */
[----:B------:R-:W-:-:S02]  /*09b0*/  LOP3.LUT R6, R73, 0x3f, RZ, 0xc0, !PT ;  /* 0x0000003f49067812 */ /* 0x000fc400078ec0ff */
[----:B------:R-:W-:Y:S01]  /*09c0*/  IABS R9, R8 ;  /* 0x0000000800097213 */ /* 0x000fe20000000000 */
[----:B------:R-:W-:Y:S01]  /*09d0*/  IMAD.IADD R5, R11, 0x1, R2 ;  /* 0x000000010b057824 */ /* 0x000fe200078e0202 */
[C---:B------:R-:W-:Y:S01]  /*09e0*/  LOP3.LUT R11, R44.reuse, 0x8, RZ, 0xfc, !PT ;  /* 0x000000082c0b7812 */ /* 0x040fe200078efcff */
[----:B------:R-:W-:Y:S01]  /*09f0*/  IMAD R7, R7, R10, RZ ;  /* 0x0000000a07077224 */ /* 0x000fe200078e02ff */
[C---:B------:R-:W-:Y:S01]  /*0a00*/  LOP3.LUT R12, R44.reuse, 0x10, RZ, 0xfc, !PT ;  /* 0x000000102c0c7812 */ /* 0x040fe200078efcff */
[----:B------:R-:W-:Y:S01]  /*0a10*/  IMAD.MOV.U32 R2, RZ, RZ, RZ ;  /* 0x000000ffff027224 */ /* 0x000fe200078e00ff */
[----:B------:R-:W-:Y:S02]  /*0a20*/  IABS R47, R11 ;  /* 0x0000000b002f7213 */ /* 0x000fe40000000000 */
[----:B------:R-:W-:Y:S01]  /*0a30*/  LOP3.LUT R26, R44, 0x7c, RZ, 0xfc, !PT ;  /* 0x0000007c2c1a7812 */ /* 0x000fe200078efcff */
[----:B------:R-:W-:Y:S01]  /*0a40*/  IMAD.HI.U32 R3, R3, R7, R2 ;  /* 0x0000000703037227 */ /* 0x000fe200078e0002 */
[----:B------:R-:W-:-:S02]  /*0a50*/  IABS R45, R44 ;  /* 0x0000002c002d7213 */ /* 0x000fc40000000000 */
[----:B------:R-:W-:Y:S01]  /*0a60*/  IABS R101, R26 ;  /* 0x0000001a00657213 */ /* 0x000fe20000000000 */
[----:B------:R-:W-:Y:S01]  /*0a70*/  IMAD R2, R5, 0x40, R6 ;  /* 0x0000004005027824 */ /* 0x000fe200078e0206 */
[----:B------:R-:W-:Y:S01]  /*0a80*/  LOP3.LUT R15, R44, 0xc, RZ, 0xfc, !PT ;  /* 0x0000000c2c0f7812 */ /* 0x000fe200078efcff */
[----:B------:R-:W-:Y:S01]  /*0a90*/  IMAD.HI.U32 R5, R4, R9, RZ ;  /* 0x0000000904057227 */ /* 0x000fe200078e00ff */
[----:B------:R-:W-:Y:S02]  /*0aa0*/  LOP3.LUT R14, R44, 0x14, RZ, 0xfc, !PT ;  /* 0x000000142c0e7812 */ /* 0x000fe400078efcff */
[----:B------:R-:W-:Y:S01]  /*0ab0*/  IABS R6, R2 ;  /* 0x0000000200067213 */ /* 0x000fe20000000000 */
[----:B------:R-:W-:Y:S01]  /*0ac0*/  IMAD.MOV R88, RZ, RZ, -R5 ;  /* 0x000000ffff587224 */ /* 0x000fe200078e0a05 */
[----:B------:R-:W-:Y:S01]  /*0ad0*/  ISETP.GE.AND P5, PT, R2, RZ, PT ;  /* 0x000000ff0200720c */ /* 0x000fe20003fa6270 */
[----:B------:R-:W-:Y:S01]  /*0ae0*/  IMAD.HI.U32 R5, R4, R47, RZ ;  /* 0x0000002f04057227 */ /* 0x000fe200078e00ff */
[----:B------:R-:W-:-:S02]  /*0af0*/  IABS R91, R15 ;  /* 0x0000000f005b7213 */ /* 0x000fc40000000000 */
[----:B------:R-:W-:Y:S01]  /*0b00*/  ISETP.GE.AND P3, PT, R11, RZ, PT ;  /* 0x000000ff0b00720c */ /* 0x000fe20003f66270 */
[----:B------:R-:W-:Y:S01]  /*0b10*/  IMAD.HI.U32 R3, R3, R6, RZ ;  /* 0x0000000603037227 */ /* 0x000fe200078e00ff */
[----:B------:R-:W-:Y:S02]  /*0b20*/  IABS R11, R14 ;  /* 0x0000000e000b7213 */ /* 0x000fe40000000000 */
[C---:B------:R-:W-:Y:S01]  /*0b30*/  LOP3.LUT R19, R44.reuse, 0x18, RZ, 0xfc, !PT ;  /* 0x000000182c137812 */ /* 0x040fe200078efcff */
[----:B------:R-:W-:Y:S01]  /*0b40*/  IMAD.MOV R5, RZ, RZ, -R5 ;  /* 0x000000ffff057224 */ /* 0x000fe200078e0a05 */
[----:B------:R-:W-:Y:S01]  /*0b50*/  LOP3.LUT R23, R44, 0x1c, RZ, 0xfc, !PT ;  /* 0x0000001c2c177812 */ /* 0x000fe200078efcff */
[----:B------:R-:W-:Y:S01]  /*0b60*/  IMAD.MOV R3, RZ, RZ, -R3 ;  /* 0x000000ffff037224 */ /* 0x000fe200078e0a03 */
[----:B------:R-:W-:Y:S01]  /*0b70*/  IABS R13, R19 ;  /* 0x00000013000d7213 */ /* 0x000fe20000000000 */
[----:B------:R-:W-:Y:S01]  /*0b80*/  IMAD R47, R0, R5, R47 ;  /* 0x00000005002f7224 */ /* 0x000fe200078e022f */
[----:B------:R-:W-:Y:S01]  /*0b90*/  LOP3.LUT R25, R44, 0x20, RZ, 0xfc, !PT ;  /* 0x000000202c197812 */ /* 0x000fe200078efcff */
[----:B------:R-:W-:Y:S01]  /*0ba0*/  IMAD R5, R10, R3, R6 ;  /* 0x000000030a057224 */ /* 0x000fe200078e0206 */
[----:B------:R-:W-:Y:S01]  /*0bb0*/  LOP3.LUT R21, R44, 0x24, RZ, 0xfc, !PT ;  /* 0x000000242c157812 */ /* 0x000fe200078efcff */
[----:B------:R-:W-:Y:S01]  /*0bc0*/  IMAD R88, R0, R88, R9 ;  /* 0x0000005800587224 */ /* 0x000fe200078e0209 */
[----:B------:R-:W-:Y:S01]  /*0bd0*/  IABS R9, R12 ;  /* 0x0000000c00097213 */ /* 0x000fe20000000000 */
[----:B------:R-:W-:Y:S01]  /*0be0*/  IMAD.HI.U32 R7, R4, R45, RZ ;  /* 0x0000002d04077227 */ /* 0x000fe200078e00ff */
[----:B------:R-:W-:-:S02]  /*0bf0*/  ISETP.GT.U32.AND P0, PT, R10, R5, PT ;  /* 0x000000050a00720c */ /* 0x000fc40003f04070 */
[----:B------:R-:W-:Y:S01]  /*0c00*/  IABS R55, R25 ;  /* 0x0000001900377213 */ /* 0x000fe20000000000 */
        /* <DEDUP_REMOVED lines=8> */
[C---:B------:R-:W-:Y:S01]  /*0c90*/  LOP3.LUT R30, R44.reuse, 0x30, RZ, 0xfc, !PT ;  /* 0x000000302c1e7812 */ /* 0x040fe200078efcff */
[----:B------:R-:W-:Y:S01]  /*0ca0*/  @!P0 IMAD.IADD R5, R5, 0x1, -R10 ;  /* 0x0000000105058824 */ /* 0x000fe200078e0a0a */
[----:B------:R-:W-:Y:S01]  /*0cb0*/  LOP3.LUT R31, R44, 0x34, RZ, 0xfc, !PT ;  /* 0x000000342c1f7812 */ /* 0x000fe200078efcff */
[----:B------:R-:W-:Y:S01]  /*0cc0*/  IMAD.HI.U32 R6, R4, R101, RZ ;  /* 0x0000006504067227 */ /* 0x000fe200078e00ff */
[----:B------:R-:W-:-:S02]  /*0cd0*/  IABS R59, R30 ;  /* 0x0000001e003b7213 */ /* 0x000fc40000000000 */
[----:B------:R-:W-:Y:S01]  /*0ce0*/  ISETP.GT.U32.AND P0, PT, R10, R5, PT ;  /* 0x000000050a00720c */ /* 0x000fe20003f04070 */
[----:B------:R-:W-:Y:S01]  /*0cf0*/  IMAD.MOV R6, RZ, RZ, -R6 ;  /* 0x000000ffff067224 */ /* 0x000fe200078e0a06 */
[----:B------:R-:W-:Y:S01]  /*0d00*/  IABS R9, R31 ;  /* 0x0000001f00097213 */ /* 0x000fe20000000000 */
[----:B------:R-:W-:Y:S01]  /*0d10*/  IMAD R45, R0, R7, R45 ;  /* 0x00000007002d7224 */ /* 0x000fe200078e022d */
[----:B------:R-:W-:Y:S01]  /*0d20*/  LOP3.LUT R24, R44, 0x3c, RZ, 0xfc, !PT ;  /* 0x0000003c2c187812 */ /* 0x000fe200078efcff */
[----:B------:R-:W-:Y:S01]  /*0d30*/  IMAD R101, R0, R6, R101 ;  /* 0x0000000600657224 */ /* 0x000fe200078e0265 */
[----:B------:R-:W-:Y:S01]  /*0d40*/  LOP3.LUT R16, R44, 0x44, RZ, 0xfc, !PT ;  /* 0x000000442c107812 */ /* 0x000fe200078efcff */
[----:B------:R-:W-:Y:S01]  /*0d50*/  IMAD.HI.U32 R3, R4, R91, RZ ;  /* 0x0000005b04037227 */ /* 0x000fe200078e00ff */
[----:B------:R-:W-:Y:S02]  /*0d60*/  IABS R103, R24 ;  /* 0x0000001800677213 */ /* 0x000fe40000000000 */
[----:B------:R-:W-:Y:S01]  /*0d70*/  ISETP.GT.U32.AND P6, PT, R0, R101, PT ;  /* 0x000000650000720c */ /* 0x000fe20003fc4070 */
[----:B------:R-:W-:Y:S01]  /*0d80*/  IMAD.MOV R3, RZ, RZ, -R3 ;  /* 0x000000ffff037224 */ /* 0x000fe200078e0a03 */
[----:B------:R-:W-:Y:S01]  /*0d90*/  ISETP.GE.AND P4, PT, R8, RZ, PT ;  /* 0x000000ff0800720c */ /* 0x000fe20003f86270 */
[----:B------:R-:W-:Y:S01]  /*0da0*/  @!P0 IMAD.IADD R5, R5, 0x1, -R10 ;  /* 0x0000000105058824 */ /* 0x000fe200078e0a0a */
[C---:B------:R-:W-:Y:S01]  /*0db0*/  ISETP.GT.U32.AND P0, PT, R0.reuse, R45, PT ;  /* 0x0000002d0000720c */ /* 0x040fe20003f04070 */
[----:B------:R-:W-:Y:S01]  /*0dc0*/  IMAD R91, R0, R3, R91 ;  /* 0x00000003005b7224 */ /* 0x000fe200078e025b */
[----:B------:R-:W-:Y:S01]  /*0dd0*/  LOP3.LUT R10, R44, 0x38, RZ, 0xfc, !PT ;  /* 0x000000382c0a7812 */ /* 0x000fe200078efcff */
[----:B------:R-:W-:Y:S01]  /*0de0*/  @!P5 IMAD.MOV R5, RZ, RZ, -R5 ;  /* 0x000000ffff05d224 */ /* 0x000fe200078e0a05 */
[----:B------:R-:W-:Y:S01]  /*0df0*/  ISETP.GT.U32.AND P5, PT, R0, R88, PT ;  /* 0x000000580000720c */ /* 0x000fe20003fa4070 */
[----:B------:R-:W-:Y:S01]  /*0e00*/  IMAD.HI.U32 R7, R4, R11, RZ ;  /* 0x0000000b04077227 */ /* 0x000fe200078e00ff */
[----:B------:R-:W-:-:S02]  /*0e10*/  @!P2 LOP3.LUT R5, RZ, R52, RZ, 0x33, !PT ;  /* 0x00000034ff05a212 */ /* 0x000fc400078e33ff */
[----:B------:R-:W-:Y:S01]  /*0e20*/  ISETP.GT.U32.AND P2, PT, R0, R47, PT ;  /* 0x0000002f0000720c */ /* 0x000fe20003f44070 */
[--C-:B------:R-:W-:Y:S01]  /*0e30*/  @!P6 IMAD.IADD R101, R101, 0x1, -R0.reuse ;  /* 0x000000016565e824 */ /* 0x100fe200078e0a00 */
[----:B------:R-:W-:Y:S01]  /*0e40*/  LOP3.LUT R17, R44, 0x40, RZ, 0xfc, !PT ;  /* 0x000000402c117812 */ /* 0x000fe200078efcff */
[----:B------:R-:W-:Y:S01]  /*0e50*/  IMAD.MOV R7, RZ, RZ, -R7 ;  /* 0x000000ffff077224 */ /* 0x000fe200078e0a07 */
[----:B------:R-:W-:Y:S01]  /*0e60*/  IABS R8, R16 ;  /* 0x0000001000087213 */ /* 0x000fe20000000000 */
[--C-:B------:R-:W-:Y:S01]  /*0e70*/  @!P0 IMAD.IADD R45, R45, 0x1, -R0.reuse ;  /* 0x000000012d2d8824 */ /* 0x100fe200078e0a00 */
[----:B------:R-:W-:Y:S01]  /*0e80*/  ISETP.GT.U32.AND P6, PT, R0, R101, PT ;  /* 0x000000650000720c */ /* 0x000fe20003fc4070 */
[----:B------:R-:W-:Y:S01]  /*0e90*/  IMAD.HI.U32 R3, R4, R13, RZ ;  /* 0x0000000d04037227 */ /* 0x000fe200078e00ff */
[----:B------:R-:W-:Y:S02]  /*0ea0*/  IABS R61, R17 ;  /* 0x00000011003d7213 */ /* 0x000fe40000000000 */
[----:B------:R-:W-:Y:S01]  /*0eb0*/  ISETP.GT.U32.AND P0, PT, R0, R45, PT ;  /* 0x0000002d0000720c */ /* 0x000fe20003f04070 */
[----:B------:R-:W-:Y:S01]  /*0ec0*/  @!P5 IMAD.IADD R88, R88, 0x1, -R0 ;  /* 0x000000015858d824 */ /* 0x000fe200078e0a00 */
[C---:B------:R-:W-:Y:S01]  /*0ed0*/  ISETP.GT.U32.AND P5, PT, R0.reuse, R91, PT ;  /* 0x0000005b0000720c */ /* 0x040fe20003fa4070 */
[----:B------:R-:W-:Y:S01]  /*0ee0*/  IMAD R90, R0, R7, R11 ;  /* 0x00000007005a7224 */ /* 0x000fe200078e020b */
[----:B------:R-:W-:Y:S01]  /*0ef0*/  IABS R7, R23 ;  /* 0x0000001700077213 */ /* 0x000fe20000000000 */
[----:B------:R-:W-:Y:S01]  /*0f00*/  IMAD.MOV R3, RZ, RZ, -R3 ;  /* 0x000000ffff037224 */ /* 0x000fe200078e0a03 */
[----:B------:R-:W-:Y:S01]  /*0f10*/  LOP3.LUT R18, R44, 0x48, RZ, 0xfc, !PT ;  /* 0x000000482c127812 */ /* 0x000fe200078efcff */
[----:B------:R-:W-:Y:S01]  /*0f20*/  IMAD.HI.U32 R6, R4, R55, RZ ;  /* 0x0000003704067227 */ /* 0x000fe200078e00ff */
[----:B------:R-:W-:-:S02]  /*0f30*/  LOP3.LUT R22, R44, 0x50, RZ, 0xfc, !PT ;  /* 0x000000502c167812 */ /* 0x000fc400078efcff */
[----:B------:R-:W-:Y:S01]  /*0f40*/  LOP3.LUT R20, R44, 0x4c, RZ, 0xfc, !PT ;  /* 0x0000004c2c147812 */ /* 0x000fe200078efcff */
[--C-:B------:R-:W-:Y:S01]  /*0f50*/  @!P6 IMAD.IADD R101, R101, 0x1, -R0.reuse ;  /* 0x000000016565e824 */ /* 0x100fe200078e0a00 */
[C---:B------:R-:W-:Y:S01]  /*0f60*/  ISETP.GT.U32.AND P6, PT, R0.reuse, R88, PT ;  /* 0x000000580000720c */ /* 0x040fe20003fc4070 */
[--C-:B------:R-:W-:Y:S01]  /*0f70*/  @!P0 IMAD.IADD R45, R45, 0x1, -R0.reuse ;  /* 0x000000012d2d8824 */ /* 0x100fe200078e0a00 */
[C---:B------:R-:W-:Y:S01]  /*0f80*/  ISETP.GT.U32.AND P0, PT, R0.reuse, R48, PT ;  /* 0x000000300000720c */ /* 0x040fe20003f04070 */
[----:B------:R-:W-:Y:S01]  /*0f90*/  @!P5 IMAD.IADD R91, R91, 0x1, -R0 ;  /* 0x000000015b5bd824 */ /* 0x000fe200078e0a00 */
[C---:B------:R-:W-:Y:S01]  /*0fa0*/  ISETP.GT.U32.AND P5, PT, R0.reuse, R90, PT ;  /* 0x0000005a0000720c */ /* 0x040fe20003fa4070 */
[----:B------:R-:W-:Y:S01]  /*0fb0*/  IMAD R54, R0, R3, R13 ;  /* 0x0000000300367224 */ /* 0x000fe200078e020d */
[----:B------:R-:W-:Y:S01]  /*0fc0*/  IABS R63, R22 ;  /* 0x00000016003f7213 */ /* 0x000fe20000000000 */
[----:B------:R-:W-:Y:S01]  /*0fd0*/  IMAD.HI.U32 R3, R4, R7, RZ ;  /* 0x0000000704037227 */ /* 0x000fe200078e00ff */
[----:B------:R-:W-:-:S02]  /*0fe0*/  IABS R105, R20 ;  /* 0x0000001400697213 */ /* 0x000fc40000000000 */
[C---:B------:R-:W-:Y:S01]  /*0ff0*/  LOP3.LUT R28, R44.reuse, 0x58, RZ, 0xfc, !PT ;  /* 0x000000582c1c7812 */ /* 0x040fe200078efcff */
[----:B------:R-:W-:Y:S01]  /*1000*/  IMAD.MOV R94, RZ, RZ, -R3 ;  /* 0x000000ffff5e7224 */ /* 0x000fe200078e0a03 */
[----:B------:R-:W-:Y:S01]  /*1010*/  LOP3.LUT R32, R44, 0x5c, RZ, 0xfc, !PT ;  /* 0x0000005c2c207812 */ /* 0x000fe200078efcff */
[--C-:B------:R-:W-:Y:S01]  /*1020*/  @!P6 IMAD.IADD R88, R88, 0x1, -R0.reuse ;  /* 0x000000015858e824 */ /* 0x100fe200078e0a00 */
[----:B------:R-:W-:Y:S01]  /*1030*/  ISETP.GT.U32.AND P6, PT, R0, R91, PT ;  /* 0x0000005b0000720c */ /* 0x000fe20003fc4070 */
[----:B------:R-:W-:Y:S01]  /*1040*/  @!P0 IMAD.IADD R48, R48, 0x1, -R0 ;  /* 0x0000000130308824 */ /* 0x000fe200078e0a00 */
[----:B------:R-:W-:Y:S01]  /*1050*/  IABS R33, R28 ;  /* 0x0000001c00217213 */ /* 0x000fe20000000000 */
[C---:B------:R-:W-:Y:S01]  /*1060*/  IMAD R94, R0.reuse, R94, R7 ;  /* 0x0000005e005e7224 */ /* 0x040fe200078e0207 */
[----:B------:R-:W-:Y:S01]  /*1070*/  IABS R7, R27 ;  /* 0x0000001b00077213 */ /* 0x000fe20000000000 */
[----:B------:R-:W-:Y:S01]  /*1080*/  IMAD.MOV R6, RZ, RZ, -R6 ;  /* 0x000000ffff067224 */ /* 0x000fe200078e0a06 */
[----:B------:R-:W-:Y:S01]  /*1090*/  ISETP.GT.U32.AND P0, PT, R0, R48, PT ;  /* 0x000000300000720c */ /* 0x000fe20003f04070 */
[----:B------:R-:W-:Y:S01]  /*10a0*/  @!P5 IMAD.IADD R90, R90, 0x1, -R0 ;  /* 0x000000015a5ad824 */ /* 0x000fe200078e0a00 */
[----:B------:R-:W-:Y:S01]  /*10b0*/  ISETP.GT.U32.AND P5, PT, R0, R94, PT ;  /* 0x0000005e0000720c */ /* 0x000fe20003fa4070 */
[----:B------:R-:W-:Y:S01]  /*10c0*/  IMAD.HI.U32 R3, R4, R111, RZ ;  /* 0x0000006f04037227 */ /* 0x000fe200078e00ff */
[----:B------:R-:W-:-:S02]  /*10d0*/  IABS R41, R32 ;  /* 0x0000002000297213 */ /* 0x000fc40000000000 */
[----:B------:R-:W-:Y:S01]  /*10e0*/  LOP3.LUT R34, R44, 0x60, RZ, 0xfc, !PT ;  /* 0x000000602c227812 */ /* 0x000fe200078efcff */
[----:B------:R-:W-:Y:S01]  /*10f0*/  IMAD R55, R0, R6, R55 ;  /* 0x0000000600377224 */ /* 0x000fe200078e0237 */
[----:B------:R-:W-:Y:S01]  /*1100*/  LOP3.LUT R38, R44, 0x64, RZ, 0xfc, !PT ;  /* 0x000000642c267812 */ /* 0x000fe200078efcff */
[--C-:B------:R-:W-:Y:S01]  /*1110*/  @!P6 IMAD.IADD R91, R91, 0x1, -R0.reuse ;  /* 0x000000015b5be824 */ /* 0x100fe200078e0a00 */
[----:B------:R-:W-:Y:S01]  /*1120*/  ISETP.GT.U32.AND P6, PT, R0, R90, PT ;  /* 0x0000005a0000720c */ /* 0x000fe20003fc4070 */
[----:B------:R-:W-:Y:S01]  /*1130*/  IMAD.MOV R3, RZ, RZ, -R3 ;  /* 0x000000ffff037224 */ /* 0x000fe200078e0a03 */
[----:B------:R-:W-:Y:S01]  /*1140*/  IABS R39, R34 ;  /* 0x0000002200277213 */ /* 0x000fe20000000000 */
[--C-:B------:R-:W-:Y:S01]  /*1150*/  @!P0 IMAD.IADD R48, R48, 0x1, -R0.reuse ;  /* 0x0000000130308824 */ /* 0x100fe200078e0a00 */
[C---:B------:R-:W-:Y:S01]  /*1160*/  ISETP.GT.U32.AND P0, PT, R0.reuse, R55, PT ;  /* 0x000000370000720c */ /* 0x040fe20003f04070 */
[----:B------:R-:W-:Y:S01]  /*1170*/  IMAD R111, R0, R3, R111 ;  /* 0x00000003006f7224 */ /* 0x000fe200078e026f */
[----:B------:R-:W-:Y:S01]  /*1180*/  IABS R11, R38 ;  /* 0x00000026000b7213 */ /* 0x000fe20000000000 */
[----:B------:R-:W-:Y:S01]  /*1190*/  @!P5 IMAD.IADD R94, R94, 0x1, -R0 ;  /* 0x000000015e5ed824 */ /* 0x000fe200078e0a00 */
[----:B------:R-:W-:Y:S01]  /*11a0*/  LOP3.LUT R72, R44, 0x68, RZ, 0xfc, !PT ;  /* 0x000000682c487812 */ /* 0x000fe200078efcff */
[----:B------:R-:W-:Y:S01]  /*11b0*/  IMAD.HI.U32 R6, R4, R109, RZ ;  /* 0x0000006d04067227 */ /* 0x000fe200078e00ff */
[----:B------:R-:W-:-:S02]  /*11c0*/  ISETP.GT.U32.AND P5, PT, R0, R111, PT ;  /* 0x0000006f0000720c */ /* 0x000fc40003fa4070 */
[----:B------:R-:W-:Y:S01]  /*11d0*/  IABS R43, R72 ;  /* 0x00000048002b7213 */ /* 0x000fe20000000000 */
[----:B------:R-:W-:Y:S01]  /*11e0*/  @!P6 IMAD.IADD R90, R90, 0x1, -R0 ;  /* 0x000000015a5ae824 */ /* 0x000fe200078e0a00 */
[----:B------:R-:W-:Y:S01]  /*11f0*/  ISETP.GT.U32.AND P6, PT, R0, R94, PT ;  /* 0x0000005e0000720c */ /* 0x000fe20003fc4070 */
[----:B------:R-:W-:Y:S01]  /*1200*/  IMAD.MOV R6, RZ, RZ, -R6 ;  /* 0x000000ffff067224 */ /* 0x000fe200078e0a06 */
[C---:B------:R-:W-:Y:S01]  /*1210*/  LOP3.LUT R70, R44.reuse, 0x6c, RZ, 0xfc, !PT ;  /* 0x0000006c2c467812 */ /* 0x040fe200078efcff */
[----:B------:R-:W-:Y:S01]  /*1220*/  @!P0 IMAD.IADD R55, R55, 0x1, -R0 ;  /* 0x0000000137378824 */ /* 0x000fe200078e0a00 */
[----:B------:R-:W-:Y:S01]  /*1230*/  LOP3.LUT R66, R44, 0x70, RZ, 0xfc, !PT ;  /* 0x000000702c427812 */ /* 0x000fe200078efcff */
[----:B------:R-:W-:Y:S01]  /*1240*/  IMAD.HI.U32 R3, R4, R7, RZ ;  /* 0x0000000704037227 */ /* 0x000fe200078e00ff */
[----:B------:R-:W-:Y:S02]  /*1250*/  LOP3.LUT R64, R44, 0x74, RZ, 0xfc, !PT ;  /* 0x000000742c407812 */ /* 0x000fe400078efcff */
[C---:B------:R-:W-:Y:S01]  /*1260*/  ISETP.GT.U32.AND P0, PT, R0.reuse, R55, PT ;  /* 0x000000370000720c */ /* 0x040fe20003f04070 */
[----:B------:R-:W-:Y:S01]  /*1270*/  IMAD R109, R0, R6, R109 ;  /* 0x00000006006d7224 */ /* 0x000fe200078e026d */
[----:B------:R-:W-:Y:S01]  /*1280*/  IABS R13, R66 ;  /* 0x00000042000d7213 */ /* 0x000fe20000000000 */
[----:B------:R-:W-:-:S02]  /*1290*/  IMAD.MOV R58, RZ, RZ, -R3 ;  /* 0x000000ffff3a7224 */ /* 0x000fc400078e0a03 */
[----:B------:R-:W-:-:S04]  /*12a0*/  IMAD.HI.U32 R3, R4, R59, RZ ;  /* 0x0000003b04037227 */ /* 0x000fc800078e00ff */
[----:B------:R-:W-:Y:S01]  /*12b0*/  @!P5 IMAD.IADD R111, R111, 0x1, -R0 ;  /* 0x000000016f6fd824 */ /* 0x000fe200078e0a00 */
[----:B------:R-:W-:Y:S01]  /*12c0*/  ISETP.GT.U32.AND P5, PT, R0, R109, PT ;  /* 0x0000006d0000720c */ /* 0x000fe20003fa4070 */
[----:B------:R-:W-:-:S04]  /*12d0*/  IMAD.HI.U32 R6, R4, R9, RZ ;  /* 0x0000000904067227 */ /* 0x000fc800078e00ff */
[----:B------:R-:W-:Y:S02]  /*12e0*/  IMAD.MOV R3, RZ, RZ, -R3 ;  /* 0x000000ffff037224 */ /* 0x000fe400078e0a03 */
[----:B------:R-:W-:Y:S01]  /*12f0*/  @!P6 IMAD.IADD R94, R94, 0x1, -R0 ;  /* 0x000000015e5ee824 */ /* 0x000fe200078e0a00 */
[C---:B------:R-:W-:Y:S01]  /*1300*/  ISETP.GT.U32.AND P6, PT, R0.reuse, R111, PT ;  /* 0x0000006f0000720c */ /* 0x040fe20003fc4070 */
[C---:B------:R-:W-:Y:S02]  /*1310*/  IMAD R59, R0.reuse, R3, R59 ;  /* 0x00000003003b7224 */ /* 0x040fe400078e023b */
[----:B------:R-:W-:Y:S02]  /*1320*/  IMAD.MOV R6, RZ, RZ, -R6 ;  /* 0x000000ffff067224 */ /* 0x000fe400078e0a06 */
[----:B------:R-:W-:Y:S01]  /*1330*/  @!P0 IMAD.IADD R55, R55, 0x1, -R0 ;  /* 0x0000000137378824 */ /* 0x000fe200078e0a00 */
[C---:B------:R-:W-:Y:S01]  /*1340*/  ISETP.GT.U32.AND P0, PT, R0.reuse, R59, PT ;  /* 0x0000003b0000720c */ /* 0x040fe20003f04070 */
[----:B------:R-:W-:-:S02]  /*1350*/  IMAD R102, R0, R6, R9 ;  /* 0x0000000600667224 */ /* 0x000fc400078e0209 */
[--C-:B------:R-:W-:Y:S02]  /*1360*/  @!P2 IMAD.IADD R47, R47, 0x1, -R0.reuse ;  /* 0x000000012f2fa824 */ /* 0x100fe400078e0a00 */
[C---:B------:R-:W-:Y:S01]  /*1370*/  IMAD R58, R0.reuse, R58, R7 ;  /* 0x0000003a003a7224 */ /* 0x040fe200078e0207 */
[----:B------:R-:W-:Y:S01]  /*1380*/  IABS R7, R10 ;  /* 0x0000000a00077213 */ /* 0x000fe20000000000 */
[--C-:B------:R-:W-:Y:S01]  /*1390*/  @!P5 IMAD.IADD R109, R109, 0x1, -R0.reuse ;  /* 0x000000016d6dd824 */ /* 0x100fe200078e0a00 */
[C---:B------:R-:W-:Y:S01]  /*13a0*/  ISETP.GT.U32.AND P5, PT, R0.reuse, R102, PT ;  /* 0x000000660000720c */ /* 0x040fe20003fa4070 */
[----:B------:R-:W-:Y:S01]  /*13b0*/  @!P6 IMAD.IADD R111, R111, 0x1, -R0 ;  /* 0x000000016f6fe824 */ /* 0x000fe200078e0a00 */
[----:B------:R-:W-:Y:S01]  /*13c0*/  ISETP.GT.U32.AND P2, PT, R0, R47, PT ;  /* 0x0000002f0000720c */ /* 0x000fe20003f44070 */
[----:B------:R-:W-:Y:S01]  /*13d0*/  IMAD.HI.U32 R3, R4, R7, RZ ;  /* 0x0000000704037227 */ /* 0x000fe200078e00ff */
[----:B------:R-:W-:-:S03]  /*13e0*/  ISETP.GT.U32.AND P6, PT, R0, R109, PT ;  /* 0x0000006d0000720c */ /* 0x000fc60003fc4070 */
[----:B------:R-:W-:-:S04]  /*13f0*/  IMAD.HI.U32 R6, R4, R103, RZ ;  /* 0x0000006704067227 */ /* 0x000fc800078e00ff */
[----:B------:R-:W-:Y:S02]  /*1400*/  IMAD.MOV R3, RZ, RZ, -R3 ;  /* 0x000000ffff037224 */ /* 0x000fe400078e0a03 */
[----:B------:R-:W-:Y:S02]  /*1410*/  @!P0 IMAD.IADD R59, R59, 0x1, -R0 ;  /* 0x000000013b3b8824 */ /* 0x000fe400078e0a00 */
[----:B------:R-:W-:Y:S02]  /*1420*/  IMAD R60, R0, R3, R7 ;  /* 0x00000003003c7224 */ /* 0x000fe400078e0207 */
[----:B------:R-:W-:Y:S02]  /*1430*/  IMAD.MOV R6, RZ, RZ, -R6 ;  /* 0x000000ffff067224 */ /* 0x000fe400078e0a06 */
[----:B------:R-:W-:Y:S02]  /*1440*/  IMAD.MOV.U32 R7, RZ, RZ, R8 ;  /* 0x000000ffff077224 */ /* 0x000fe400078e0008 */
[--C-:B------:R-:W-:Y:S01]  /*1450*/  @!P5 IMAD.IADD R102, R102, 0x1, -R0.reuse ;  /* 0x000000016666d824 */ /* 0x100fe200078e0a00 */
[C---:B------:R-:W-:Y:S01]  /*1460*/  ISETP.GT.U32.AND P5, PT, R0.reuse, R59, PT ;  /* 0x0000003b0000720c */ /* 0x040fe20003fa4070 */
[----:B------:R-:W-:Y:S01]  /*1470*/  @!P2 IMAD.IADD R47, R47, 0x1, -R0 ;  /* 0x000000012f2fa824 */ /* 0x000fe200078e0a00 */
[C---:B------:R-:W-:Y:S01]  /*1480*/  ISETP.GT.U32.AND P2, PT, R0.reuse, R54, PT ;  /* 0x000000360000720c */ /* 0x040fe20003f44070 */
[----:B------:R-:W-:-:S02]  /*1490*/  IMAD R103, R0, R6, R103 ;  /* 0x0000000600677224 */ /* 0x000fc400078e0267 */
[----:B------:R-:W-:-:S03]  /*14a0*/  IMAD.HI.U32 R3, R4, R61, RZ ;  /* 0x0000003d04037227 */ /* 0x000fc600078e00ff */
[----:B------:R-:W-:Y:S01]  /*14b0*/  ISETP.GT.U32.AND P0, PT, R0, R103, PT ;  /* 0x000000670000720c */ /* 0x000fe20003f04070 */
[----:B------:R-:W-:-:S04]  /*14c0*/  IMAD.HI.U32 R6, R4, R7, RZ ;  /* 0x0000000704067227 */ /* 0x000fc800078e00ff */
[----:B------:R-:W-:Y:S01]  /*14d0*/  @!P6 IMAD.IADD R109, R109, 0x1, -R0 ;  /* 0x000000016d6de824 */ /* 0x000fe200078e0a00 */
[C---:B------:R-:W-:Y:S01]  /*14e0*/  ISETP.GT.U32.AND P6, PT, R0.reuse, R102, PT ;  /* 0x000000660000720c */ /* 0x040fe20003fc4070 */
[----:B------:R-:W-:Y:S02]  /*14f0*/  IMAD.MOV R3, RZ, RZ, -R3 ;  /* 0x000000ffff037224 */ /* 0x000fe400078e0a03 */
[----:B------:R-:W-:Y:S02]  /*1500*/  IMAD.MOV R6, RZ, RZ, -R6 ;  /* 0x000000ffff067224 */ /* 0x000fe400078e0a06 */
[C---:B------:R-:W-:Y:S02]  /*1510*/  IMAD R61, R0.reuse, R3, R61 ;  /* 0x00000003003d7224 */ /* 0x040fe400078e023d */
[C---:B------:R-:W-:Y:S01]  /*1520*/  IMAD R104, R0.reuse, R6, R7 ;  /* 0x0000000600687224 */ /* 0x040fe200078e0207 */
[----:B------:R-:W-:Y:S01]  /*1530*/  IABS R7, R18 ;  /* 0x0000001200077213 */ /* 0x000fe20000000000 */
[--C-:B------:R-:W-:Y:S01]  /*1540*/  @!P5 IMAD.IADD R59, R59, 0x1, -R0.reuse ;  /* 0x000000013b3bd824 */ /* 0x100fe200078e0a00 */
[----:B------:R-:W-:Y:S01]  /*1550*/  ISETP.GT.U32.AND P5, PT, R0, R61, PT ;  /* 0x0000003d0000720c */ /* 0x000fe20003fa4070 */
[----:B------:R-:W-:-:S02]  /*1560*/  @!P2 IMAD.IADD R54, R54, 0x1, -R0 ;  /* 0x000000013636a824 */ /* 0x000fc400078e0a00 */
[----:B------:R-:W-:-:S03]  /*1570*/  IMAD.HI.U32 R3, R4, R7, RZ ;  /* 0x0000000704037227 */ /* 0x000fc600078e00ff */
[----:B------:R-:W-:Y:S01]  /*1580*/  ISETP.GT.U32.AND P2, PT, R0, R54, PT ;  /* 0x000000360000720c */ /* 0x000fe20003f44070 */
[--C-:B------:R-:W-:Y:S01]  /*1590*/  @!P6 IMAD.IADD R102, R102, 0x1, -R0.reuse ;  /* 0x000000016666e824 */ /* 0x100fe200078e0a00 */
[C---:B------:R-:W-:Y:S01]  /*15a0*/  ISETP.GT.U32.AND P6, PT, R0.reuse, R104, PT ;  /* 0x000000680000720c */ /* 0x040fe20003fc4070 */
[----:B------:R-:W-:Y:S02]  /*15b0*/  IMAD.MOV R62, RZ, RZ, -R3 ;  /* 0x000000ffff3e7224 */ /* 0x000fe400078e0a03 */
[--C-:B------:R-:W-:Y:S02]  /*15c0*/  @!P0 IMAD.IADD R103, R103, 0x1, -R0.reuse ;  /* 0x0000000167678824 */ /* 0x100fe400078e0a00 */
[C---:B------:R-:W-:Y:S02]  /*15d0*/  IMAD R62, R0.reuse, R62, R7 ;  /* 0x0000003e003e7224 */ /* 0x040fe400078e0207 */
[----:B------:R-:W-:Y:S01]  /*15e0*/  @!P5 IMAD.IADD R61, R61, 0x1, -R0 ;  /* 0x000000013d3dd824 */ /* 0x000fe200078e0a00 */
[----:B------:R-:W-:Y:S01]  /*15f0*/  ISETP.GT.U32.AND P0, PT, R0, R103, PT ;  /* 0x000000670000720c */ /* 0x000fe20003f04070 */
[----:B------:R-:W-:Y:S01]  /*1600*/  IMAD.HI.U32 R6, R4, R63, RZ ;  /* 0x0000003f04067227 */ /* 0x000fe200078e00ff */
[----:B------:R-:W-:-:S03]  /*1610*/  ISETP.GT.U32.AND P5, PT, R0, R62, PT ;  /* 0x0000003e0000720c */ /* 0x000fc60003fa4070 */
[--C-:B------:R-:W-:Y:S01]  /*1620*/  @!P6 IMAD.IADD R104, R104, 0x1, -R0.reuse ;  /* 0x000000016868e824 */ /* 0x100fe200078e0a00 */
[----:B------:R-:W-:Y:S01]  /*1630*/  ISETP.GT.U32.AND P6, PT, R0, R61, PT ;  /* 0x0000003d0000720c */ /* 0x000fe20003fc4070 */
[----:B------:R-:W-:Y:S01]  /*1640*/  @!P2 IMAD.IADD R54, R54, 0x1, -R0 ;  /* 0x000000013636a824 */ /* 0x000fe200078e0a00 */
[----:B------:R-:W-:Y:S01]  /*1650*/  ISETP.GT.U32.AND P2, PT, R0, R58, PT ;  /* 0x0000003a0000720c */ /* 0x000fe20003f44070 */
[----:B------:R-:W-:Y:S02]  /*1660*/  IMAD.MOV R6, RZ, RZ, -R6 ;  /* 0x000000ffff067224 */ /* 0x000fe400078e0a06 */
[----:B------:R-:W-:-:S04]  /*1670*/  IMAD.HI.U32 R3, R4, R105, RZ ;  /* 0x0000006904037227 */ /* 0x000fc800078e00ff */
[--C-:B------:R-:W-:Y:S01]  /*1680*/  @!P5 IMAD.IADD R62, R62, 0x1, -R0.reuse ;  /* 0x000000013e3ed824 */ /* 0x100fe200078e0a00 */
[----:B------:R-:W-:Y:S01]  /*1690*/  ISETP.GT.U32.AND P5, PT, R0, R104, PT ;  /* 0x000000680000720c */ /* 0x000fe20003fa4070 */
[--C-:B------:R-:W-:Y:S01]  /*16a0*/  @!P0 IMAD.IADD R103, R103, 0x1, -R0.reuse ;  /* 0x0000000167678824 */ /* 0x100fe200078e0a00 */
[----:B------:R-:W-:Y:S01]  /*16b0*/  ISETP.GE.AND P0, PT, R26, RZ, PT ;  /* 0x000000ff1a00720c */ /* 0x000fe20003f06270 */
[--C-:B------:R-:W-:Y:S01]  /*16c0*/  @!P6 IMAD.IADD R61, R61, 0x1, -R0.reuse ;  /* 0x000000013d3de824 */ /* 0x100fe200078e0a00 */
[----:B------:R-:W-:Y:S01]  /*16d0*/  ISETP.GT.U32.AND P6, PT, R0, R62, PT ;  /* 0x0000003e0000720c */ /* 0x000fe20003fc4070 */
[----:B------:R-:W-:Y:S01]  /*16e0*/  @!P2 IMAD.IADD R58, R58, 0x1, -R0 ;  /* 0x000000013a3aa824 */ /* 0x000fe200078e0a00 */
[----:B------:R-:W-:Y:S01]  /*16f0*/  LOP3.LUT R26, R44, 0x54, RZ, 0xfc, !PT ;  /* 0x000000542c1a7812 */ /* 0x000fe200078efcff */
[C---:B------:R-:W-:Y:S02]  /*1700*/  IMAD R63, R0.reuse, R6, R63 ;  /* 0x00000006003f7224 */ /* 0x040fe400078e023f */
[----:B------:R-:W-:Y:S01]  /*1710*/  IMAD.MOV R3, RZ, RZ, -R3 ;  /* 0x000000ffff037224 */ /* 0x000fe200078e0a03 */
[----:B------:R-:W-:Y:S01]  /*1720*/  ISETP.GT.U32.AND P2, PT, R0, R58, PT ;  /* 0x0000003a0000720c */ /* 0x000fe20003f44070 */
[----:B------:R-:W-:Y:S01]  /*1730*/  IMAD.HI.U32 R6, R4, R33, RZ ;  /* 0x0000002104067227 */ /* 0x000fe200078e00ff */
[----:B------:R-:W-:-:S03]  /*1740*/  IABS R35, R26 ;  /* 0x0000001a00237213 */ /* 0x000fc60000000000 */
[----:B------:R-:W-:Y:S02]  /*1750*/  IMAD R105, R0, R3, R105 ;  /* 0x0000000300697224 */ /* 0x000fe400078e0269 */
[--C-:B------:R-:W-:Y:S01]  /*1760*/  @!P6 IMAD.IADD R62, R62, 0x1, -R0.reuse ;  /* 0x000000013e3ee824 */ /* 0x100fe200078e0a00 */
[----:B------:R-:W-:Y:S01]  /*1770*/  ISETP.GT.U32.AND P6, PT, R0, R63, PT ;  /* 0x0000003f0000720c */ /* 0x000fe20003fc4070 */
[----:B------:R-:W-:Y:S01]  /*1780*/  @!P5 IMAD.IADD R104, R104, 0x1, -R0 ;  /* 0x000000016868d824 */ /* 0x000fe200078e0a00 */
[----:B------:R-:W-:Y:S01]  /*1790*/  ISETP.GT.U32.AND P5, PT, R0, R105, PT ;  /* 0x000000690000720c */ /* 0x000fe20003fa4070 */
[----:B------:R-:W-:Y:S02]  /*17a0*/  IMAD.MOV R6, RZ, RZ, -R6 ;  /* 0x000000ffff067224 */ /* 0x000fe400078e0a06 */
[----:B------:R-:W-:Y:S01]  /*17b0*/  @!P2 IMAD.IADD R58, R58, 0x1, -R0 ;  /* 0x000000013a3aa824 */ /* 0x000fe200078e0a00 */
[----:B------:R-:W-:Y:S01]  /*17c0*/  ISETP.GT.U32.AND P2, PT, R0, R60, PT ;  /* 0x0000003c0000720c */ /* 0x000fe20003f44070 */
[----:B------:R-:W-:-:S04]  /*17d0*/  IMAD.HI.U32 R3, R4, R35, RZ ;  /* 0x0000002304037227 */ /* 0x000fc800078e00ff */
[C---:B------:R-:W-:Y:S02]  /*17e0*/  IMAD R33, R0.reuse, R6, R33 ;  /* 0x0000000600217224 */ /* 0x040fe400078e0221 */
[----:B------:R-:W-:Y:S02]  /*17f0*/  IMAD.MOV R3, RZ, RZ, -R3 ;  /* 0x000000ffff037224 */ /* 0x000fe400078e0a03 */
[--C-:B------:R-:W-:Y:S01]  /*1800*/  @!P6 IMAD.IADD R63, R63, 0x1, -R0.reuse ;  /* 0x000000013f3fe824 */ /* 0x100fe200078e0a00 */
[C---:B------:R-:W-:Y:S01]  /*1810*/  ISETP.GT.U32.AND P6, PT, R0.reuse, R33, PT ;  /* 0x000000210000720c */ /* 0x040fe20003fc4070 */
[----:B------:R-:W-:Y:S02]  /*1820*/  IMAD R35, R0, R3, R35 ;  /* 0x0000000300237224 */ /* 0x000fe400078e0223 */
[--C-:B------:R-:W-:Y:S02]  /*1830*/  @!P2 IMAD.IADD R60, R60, 0x1, -R0.reuse ;  /* 0x000000013c3ca824 */ /* 0x100fe400078e0a00 */
[----:B------:R-:W-:Y:S01]  /*1840*/  @!P5 IMAD.IADD R105, R105, 0x1, -R0 ;  /* 0x000000016969d824 */ /* 0x000fe200078e0a00 */
[----:B------:R-:W-:Y:S01]  /*1850*/  ISETP.GT.U32.AND P5, PT, R0, R35, PT ;  /* 0x000000230000720c */ /* 0x000fe20003fa4070 */
[----:B------:R-:W-:Y:S01]  /*1860*/  IMAD.HI.U32 R7, R4, R41, RZ ;  /* 0x0000002904077227 */ /* 0x000fe200078e00ff */
[----:B------:R-:W-:-:S03]  /*1870*/  ISETP.GT.U32.AND P2, PT, R0, R60, PT ;  /* 0x0000003c0000720c */ /* 0x000fc60003f44070 */
[----:B------:R-:W-:Y:S02]  /*1880*/  IMAD.MOV R7, RZ, RZ, -R7 ;  /* 0x000000ffff077224 */ /* 0x000fe400078e0a07 */
[----:B------:R-:W-:Y:S01]  /*1890*/  @!P6 IMAD.IADD R33, R33, 0x1, -R0 ;  /* 0x000000012121e824 */ /* 0x000fe200078e0a00 */
[----:B------:R-:W-:Y:S01]  /*18a0*/  ISETP.GE.AND P6, PT, R44, RZ, PT ;  /* 0x000000ff2c00720c */ /* 0x000fe20003fc6270 */
[----:B------:R-:W-:Y:S01]  /*18b0*/  IMAD R41, R0, R7, R41 ;  /* 0x0000000700297224 */ /* 0x000fe200078e0229 */
[----:B------:R-:W-:Y:S01]  /*18c0*/  LOP3.LUT R44, R44, 0x78, RZ, 0xfc, !PT ;  /* 0x000000782c2c7812 */ /* 0x000fe200078efcff */
[----:B------:R-:W-:-:S03]  /*18d0*/  IMAD.HI.U32 R8, R4, R39, RZ ;  /* 0x0000002704087227 */ /* 0x000fc600078e00ff */
[----:B------:R-:W-:Y:S01]  /*18e0*/  IABS R57, R44 ;  /* 0x0000002c00397213 */ /* 0x000fe20000000000 */
[--C-:B------:R-:W-:Y:S01]  /*18f0*/  @!P5 IMAD.IADD R35, R35, 0x1, -R0.reuse ;  /* 0x000000012323d824 */ /* 0x100fe200078e0a00 */
[----:B------:R-:W-:Y:S01]  /*1900*/  ISETP.GT.U32.AND P5, PT, R0, R41, PT ;  /* 0x000000290000720c */ /* 0x000fe20003fa4070 */
[----:B------:R-:W-:Y:S01]  /*1910*/  @!P2 IMAD.IADD R60, R60, 0x1, -R0 ;  /* 0x000000013c3ca824 */ /* 0x000fe200078e0a00 */
[----:B------:R-:W-:Y:S01]  /*1920*/  ISETP.GE.AND P2, PT, R15, RZ, PT ;  /* 0x000000ff0f00720c */ /* 0x000fe20003f46270 */
[----:B------:R-:W-:Y:S01]  /*1930*/  IMAD.HI.U32 R9, R4, R11, RZ ;  /* 0x0000000b04097227 */ /* 0x000fe200078e00ff */
[----:B------:R-:W-:-:S03]  /*1940*/  IABS R15, R64 ;  /* 0x00000040000f7213 */ /* 0x000fc60000000000 */
[----:B------:R-:W-:Y:S02]  /*1950*/  IMAD.MOV R8, RZ, RZ, -R8 ;  /* 0x000000ffff087224 */ /* 0x000fe400078e0a08 */
[----:B------:R-:W-:Y:S01]  /*1960*/  @!P0 IMAD.MOV R101, RZ, RZ, -R101 ;  /* 0x000000ffff658224 */ /* 0x000fe200078e0a65 */
[C---:B------:R-:W-:Y:S01]  /*1970*/  ISETP.GT.U32.AND P0, PT, R0.reuse, R63, PT ;  /* 0x0000003f0000720c */ /* 0x040fe20003f04070 */
[----:B------:R-:W-:Y:S01]  /*1980*/  @!P6 IMAD.MOV R45, RZ, RZ, -R45 ;  /* 0x000000ffff2de224 */ /* 0x000fe200078e0a2d */
[C---:B------:R-:W-:Y:S01]  /*1990*/  ISETP.GT.U32.AND P6, PT, R0.reuse, R105, PT ;  /* 0x000000690000720c */ /* 0x040fe20003fc4070 */
[----:B------:R-:W-:Y:S02]  /*19a0*/  IMAD.MOV R9, RZ, RZ, -R9 ;  /* 0x000000ffff097224 */ /* 0x000fe400078e0a09 */
[----:B------:R-:W-:Y:S02]  /*19b0*/  IMAD R39, R0, R8, R39 ;  /* 0x0000000800277224 */ /* 0x000fe400078e0227 */
[----:B------:R-:W-:-:S04]  /*19c0*/  IMAD.HI.U32 R6, R4, R43, RZ ;  /* 0x0000002b04067227 */ /* 0x000fc800078e00ff */
[C---:B------:R-:W-:Y:S01]  /*19d0*/  IMAD R3, R0.reuse, R9, R11 ;  /* 0x0000000900037224 */ /* 0x040fe200078e020b */
[----:B------:R-:W-:Y:S01]  /*19e0*/  IABS R11, R70 ;  /* 0x00000046000b7213 */ /* 0x000fe20000000000 */
[----:B------:R-:W-:Y:S02]  /*19f0*/  IMAD.MOV R6, RZ, RZ, -R6 ;  /* 0x000000ffff067224 */ /* 0x000fe400078e0a06 */
[----:B------:R-:W-:Y:S01]  /*1a00*/  @!P5 IMAD.IADD R41, R41, 0x1, -R0 ;  /* 0x000000012929d824 */ /* 0x000fe200078e0a00 */
[C---:B------:R-:W-:Y:S01]  /*1a10*/  ISETP.GT.U32.AND P5, PT, R0.reuse, R39, PT ;  /* 0x000000270000720c */ /* 0x040fe20003fa4070 */
[C---:B------:R-:W-:Y:S02]  /*1a20*/  IMAD R43, R0.reuse, R6, R43 ;  /* 0x00000006002b7224 */ /* 0x040fe400078e022b */
[----:B------:R-:W-:Y:S01]  /*1a30*/  @!P4 IMAD.MOV R88, RZ, RZ, -R88 ;  /* 0x000000ffff58c224 */ /* 0x000fe200078e0a58 */
[C---:B------:R-:W-:Y:S01]  /*1a40*/  ISETP.GT.U32.AND P4, PT, R0.reuse, R35, PT ;  /* 0x000000230000720c */ /* 0x040fe20003f84070 */
[----:B------:R-:W-:Y:S01]  /*1a50*/  @!P3 IMAD.MOV R47, RZ, RZ, -R47 ;  /* 0x000000ffff2fb224 */ /* 0x000fe200078e0a2f */
[C---:B------:R-:W-:Y:S01]  /*1a60*/  ISETP.GT.U32.AND P3, PT, R0.reuse, R33, PT ;  /* 0x000000210000720c */ /* 0x040fe20003f64070 */
[----:B------:R-:W-:Y:S01]  /*1a70*/  @!P2 IMAD.MOV R91, RZ, RZ, -R91 ;  /* 0x000000ffff5ba224 */ /* 0x000fe200078e0a5b */
[----:B------:R-:W-:Y:S01]  /*1a80*/  ISETP.GT.U32.AND P2, PT, R0, R41, PT ;  /* 0x000000290000720c */ /* 0x000fe20003f44070 */
[C---:B------:R-:W-:Y:S01]  /*1a90*/  IMAD.HI.U32 R7, R4.reuse, R11, RZ ;  /* 0x0000000b04077227 */ /* 0x040fe200078e00ff */
[----:B------:R-:W2:Y:S03]  /*1aa0*/  LDS R6, [UR15] ;  /* 0x0000000fff067984 */ /* 0x000ea60008000800 */
[----:B------:R-:W-:-:S04]  /*1ab0*/  IMAD.HI.U32 R8, R4, R13, RZ ;  /* 0x0000000d04087227 */ /* 0x000fc800078e00ff */
[----:B------:R-:W-:-:S04]  /*1ac0*/  IMAD.HI.U32 R9, R4, R15, RZ ;  /* 0x0000000f04097227 */ /* 0x000fc800078e00ff */
[--C-:B------:R-:W-:Y:S01]  /*1ad0*/  @!P0 IMAD.IADD R63, R63, 0x1, -R0.reuse ;  /* 0x000000013f3f8824 */ /* 0x100fe200078e0a00 */
[C---:B------:R-:W-:Y:S01]  /*1ae0*/  ISETP.GT.U32.AND P0, PT, R0.reuse, R43, PT ;  /* 0x0000002b0000720c */ /* 0x040fe20003f04070 */
[----:B------:R-:W-:Y:S01]  /*1af0*/  @!P6 IMAD.IADD R105, R105, 0x1, -R0 ;  /* 0x000000016969e824 */ /* 0x000fe200078e0a00 */
[----:B------:R-:W-:Y:S01]  /*1b00*/  ISETP.GT.U32.AND P6, PT, R0, R3, PT ;  /* 0x000000030000720c */ /* 0x000fe20003fc4070 */
[----:B------:R-:W-:Y:S02]  /*1b10*/  IMAD.MOV R7, RZ, RZ, -R7 ;  /* 0x000000ffff077224 */ /* 0x000fe400078e0a07 */
[----:B------:R-:W-:Y:S02]  /*1b20*/  IMAD.MOV R8, RZ, RZ, -R8 ;  /* 0x000000ffff087224 */ /* 0x000fe400078e0a08 */
[----:B------:R-:W-:Y:S02]  /*1b30*/  IMAD.MOV R9, RZ, RZ, -R9 ;  /* 0x000000ffff097224 */ /* 0x000fe400078e0a09 */
[----:B------:R-:W-:-:S04]  /*1b40*/  IMAD.HI.U32 R4, R4, R57, RZ ;  /* 0x0000003904047227 */ /* 0x000fc800078e00ff */
[C---:B------:R-:W-:Y:S02]  /*1b50*/  IMAD R42, R0.reuse, R7, R11 ;  /* 0x00000007002a7224 */ /* 0x040fe400078e020b */
[C---:B------:R-:W-:Y:S02]  /*1b60*/  IMAD R56, R0.reuse, R8, R13 ;  /* 0x0000000800387224 */ /* 0x040fe400078e020d */
[C---:B------:R-:W-:Y:S02]  /*1b70*/  IMAD R46, R0.reuse, R9, R15 ;  /* 0x00000009002e7224 */ /* 0x040fe400078e020f */
[----:B------:R-:W-:Y:S02]  /*1b80*/  @!P5 IMAD.IADD R39, R39, 0x1, -R0 ;  /* 0x000000012727d824 */ /* 0x000fe400078e0a00 */
[----:B------:R-:W-:Y:S02]  /*1b90*/  IMAD.MOV R4, RZ, RZ, -R4 ;  /* 0x000000ffff047224 */ /* 0x000fe400078e0a04 */
[--C-:B------:R-:W-:Y:S01]  /*1ba0*/  @!P4 IMAD.IADD R35, R35, 0x1, -R0.reuse ;  /* 0x000000012323c824 */ /* 0x100fe200078e0a00 */
[C---:B------:R-:W-:Y:S01]  /*1bb0*/  ISETP.GT.U32.AND P5, PT, R0.reuse, R39, PT ;  /* 0x000000270000720c */ /* 0x040fe20003fa4070 */
[--C-:B------:R-:W-:Y:S01]  /*1bc0*/  @!P3 IMAD.IADD R33, R33, 0x1, -R0.reuse ;  /* 0x000000012121b824 */ /* 0x100fe200078e0a00 */
[C---:B------:R-:W-:Y:S01]  /*1bd0*/  ISETP.GT.U32.AND P4, PT, R0.reuse, R42, PT ;  /* 0x0000002a0000720c */ /* 0x040fe20003f84070 */
[--C-:B------:R-:W-:Y:S01]  /*1be0*/  @!P2 IMAD.IADD R41, R41, 0x1, -R0.reuse ;  /* 0x000000012929a824 */ /* 0x100fe200078e0a00 */
[C---:B------:R-:W-:Y:S01]  /*1bf0*/  ISETP.GT.U32.AND P3, PT, R0.reuse, R56, PT ;  /* 0x000000380000720c */ /* 0x040fe20003f64070 */
[C---:B------:R-:W-:Y:S01]  /*1c00*/  IMAD R57, R0.reuse, R4, R57 ;  /* 0x0000000400397224 */ /* 0x040fe200078e0239 */
[----:B------:R-:W-:Y:S01]  /*1c10*/  ISETP.GT.U32.AND P2, PT, R0, R46, PT ;  /* 0x0000002e0000720c */ /* 0x000fe20003f44070 */
[--C-:B------:R-:W-:Y:S01]  /*1c20*/  @!P0 IMAD.IADD R43, R43, 0x1, -R0.reuse ;  /* 0x000000012b2b8824 */ /* 0x100fe200078e0a00 */
[----:B------:R-:W-:Y:S01]  /*1c30*/  ISETP.GE.AND P0, PT, R14, RZ, PT ;  /* 0x000000ff0e00720c */ /* 0x000fe20003f06270 */
[--C-:B------:R-:W-:Y:S01]  /*1c40*/  @!P6 IMAD.IADD R3, R3, 0x1, -R0.reuse ;  /* 0x000000010303e824 */ /* 0x100fe200078e0a00 */
[----:B------:R-:W-:Y:S01]  /*1c50*/  ISETP.GT.U32.AND P6, PT, R0, R57, PT ;  /* 0x000000390000720c */ /* 0x000fe20003fc4070 */
[----:B0-----:R-:W-:Y:S01]  /*1c60*/  IMAD R7, R71, R82, RZ ;  /* 0x0000005247077224 */ /* 0x001fe200078e02ff */
[----:B------:R-:W-:Y:S01]  /*1c70*/  SHF.R.U32.HI R4, RZ, 0x5, R73 ;  /* 0x00000005ff047819 */ /* 0x000fe20000011649 */
[--C-:B------:R-:W-:Y:S01]  /*1c80*/  @!P5 IMAD.IADD R39, R39, 0x1, -R0.reuse ;  /* 0x000000012727d824 */ /* 0x100fe200078e0a00 */
[----:B------:R-:W-:Y:S01]  /*1c90*/  ISETP.GE.AND P5, PT, R12, RZ, PT ;  /* 0x000000ff0c00720c */ /* 0x000fe20003fa6270 */
[--C-:B------:R-:W-:Y:S01]  /*1ca0*/  @!P4 IMAD.IADD R42, R42, 0x1, -R0.reuse ;  /* 0x000000012a2ac824 */ /* 0x100fe200078e0a00 */
[----:B------:R-:W-:Y:S01]  /*1cb0*/  ISETP.GE.AND P4, PT, R19, RZ, PT ;  /* 0x000000ff1300720c */ /* 0x000fe20003f86270 */
[--C-:B------:R-:W-:Y:S01]  /*1cc0*/  @!P3 IMAD.IADD R56, R56, 0x1, -R0.reuse ;  /* 0x000000013838b824 */ /* 0x100fe200078e0a00 */
[----:B------:R-:W-:Y:S01]  /*1cd0*/  ISETP.GE.AND P3, PT, R23, RZ, PT ;  /* 0x000000ff1700720c */ /* 0x000fe20003f66270 */
[----:B------:R-:W-:Y:S01]  /*1ce0*/  @!P2 IMAD.IADD R46, R46, 0x1, -R0 ;  /* 0x000000012e2ea824 */ /* 0x000fe200078e0a00 */
[----:B------:R-:W-:Y:S01]  /*1cf0*/  ISETP.GE.AND P2, PT, R25, RZ, PT ;  /* 0x000000ff1900720c */ /* 0x000fe20003f46270 */
[----:B------:R-:W-:Y:S01]  /*1d00*/  @!P0 IMAD.MOV R90, RZ, RZ, -R90 ;  /* 0x000000ffff5a8224 */ /* 0x000fe200078e0a5a */
[C---:B------:R-:W-:Y:S01]  /*1d10*/  ISETP.GT.U32.AND P0, PT, R0.reuse, R43, PT ;  /* 0x0000002b0000720c */ /* 0x040fe20003f04070 */
[----:B------:R-:W-:Y:S01]  /*1d20*/  @!P6 IMAD.IADD R57, R57, 0x1, -R0 ;  /* 0x000000013939e824 */ /* 0x000fe200078e0a00 */
[----:B------:R-:W-:Y:S01]  /*1d30*/  ISETP.GT.U32.AND P6, PT, R0, R3, PT ;  /* 0x000000030000720c */ /* 0x000fe20003fc4070 */
[----:B------:R-:W-:Y:S01]  /*1d40*/  IMAD R19, R82, 0x2, R7 ;  /* 0x0000000252137824 */ /* 0x000fe200078e0207 */
[----:B------:R-:W-:Y:S01]  /*1d50*/  R2UR UR8, R4 ;  /* 0x00000000040872ca */ /* 0x000fe200000e0000 */
[----:B------:R-:W-:Y:S01]  /*1d60*/  @!P5 IMAD.MOV R48, RZ, RZ, -R48 ;  /* 0x000000ffff30d224 */ /* 0x000fe200078e0a30 */
[C---:B------:R-:W-:Y:S01]  /*1d70*/  ISETP.GT.U32.AND P5, PT, R0.reuse, R42, PT ;  /* 0x0000002a0000720c */ /* 0x040fe20003fa4070 */
[----:B------:R-:W-:Y:S01]  /*1d80*/  @!P4 IMAD.MOV R54, RZ, RZ, -R54 ;  /* 0x000000ffff36c224 */ /* 0x000fe200078e0a36 */
[C---:B------:R-:W-:Y:S01]  /*1d90*/  ISETP.GT.U32.AND P4, PT, R0.reuse, R56, PT ;  /* 0x000000380000720c */ /* 0x040fe20003f84070 */
[----:B------:R-:W-:Y:S01]  /*1da0*/  @!P3 IMAD.MOV R94, RZ, RZ, -R94 ;  /* 0x000000ffff5eb224 */ /* 0x000fe200078e0a5e */
[C---:B------:R-:W-:Y:S01]  /*1db0*/  ISETP.GT.U32.AND P3, PT, R0.reuse, R46, PT ;  /* 0x0000002e0000720c */ /* 0x040fe20003f64070 */
[----:B------:R-:W-:Y:S01]  /*1dc0*/  @!P2 IMAD.MOV R55, RZ, RZ, -R55 ;  /* 0x000000ffff37a224 */ /* 0x000fe200078e0a37 */
[----:B------:R-:W-:Y:S01]  /*1dd0*/  ISETP.GT.U32.AND P2, PT, R0, R57, PT ;  /* 0x000000390000720c */ /* 0x000fe20003f44070 */
[--C-:B------:R-:W-:Y:S01]  /*1de0*/  @!P0 IMAD.IADD R43, R43, 0x1, -R0.reuse ;  /* 0x000000012b2b8824 */ /* 0x100fe200078e0a00 */
[----:B------:R-:W-:Y:S01]  /*1df0*/  ISETP.GE.AND P0, PT, R27, RZ, PT ;  /* 0x000000ff1b00720c */ /* 0x000fe20003f06270 */
[--C-:B------:R-:W-:Y:S01]  /*1e00*/  @!P6 IMAD.IADD R3, R3, 0x1, -R0.reuse ;  /* 0x000000010303e824 */ /* 0x100fe200078e0a00 */
[----:B------:R-:W-:Y:S01]  /*1e10*/  ISETP.GE.AND P6, PT, R21, RZ, PT ;  /* 0x000000ff1500720c */ /* 0x000fe20003fc6270 */
[----:B------:R-:W-:Y:S01]  /*1e20*/  USHF.L.U32 UR4, UR8, 0x15, URZ ;  /* 0x0000001508047899 */ /* 0x000fe200080006ff */
[----:B-1----:R-:W-:Y:S01]  /*1e30*/  VIADD R4, R126, 0x1f ;  /* 0x0000001f7e047836 */ /* 0x002fe20000000000 */
[----:B--2---:R-:W-:Y:S01]  /*1e40*/  R2UR UR18, R6 ;  /* 0x00000000061272ca */ /* 0x004fe200000e0000 */
[--C-:B------:R-:W-:Y:S01]  /*1e50*/  @!P5 IMAD.IADD R42, R42, 0x1, -R0.reuse ;  /* 0x000000012a2ad824 */ /* 0x100fe200078e0a00 */
[----:B------:R-:W-:Y:S01]  /*1e60*/  ULOP3.LUT UR4, UR4, 0x600000, URZ, 0xc0, !UPT ;  /* 0x0060000004047892 */ /* 0x000fe2000f8ec0ff */
[--C-:B------:R-:W-:Y:S01]  /*1e70*/  @!P4 IMAD.IADD R56, R56, 0x1, -R0.reuse ;  /* 0x000000013838c824 */ /* 0x100fe200078e0a00 */
[----:B------:R-:W-:Y:S01]  /*1e80*/  ISETP.GE.AND P5, PT, R29, RZ, PT ;  /* 0x000000ff1d00720c */ /* 0x000fe20003fa6270 */
[--C-:B------:R-:W-:Y:S01]  /*1e90*/  @!P3 IMAD.IADD R46, R46, 0x1, -R0.reuse ;  /* 0x000000012e2eb824 */ /* 0x100fe200078e0a00 */
[----:B------:R-:W-:Y:S01]  /*1ea0*/  BAR.SYNC.DEFER_BLOCKING 0x0 ;  /* 0x0000000000007b1d */ /* 0x000fe20000010000 */
[----:B------:R-:W-:Y:S01]  /*1eb0*/  @!P2 IMAD.IADD R57, R57, 0x1, -R0 ;  /* 0x000000013939a824 */ /* 0x000fe200078e0a00 */
[----:B------:R-:W-:Y:S01]  /*1ec0*/  LOP3.LUT R0, R73, 0x7f, RZ, 0xc0, !PT ;  /* 0x0000007f49007812 */ /* 0x000fe200078ec0ff */
[----:B----4-:R-:W-:Y:S01]  /*1ed0*/  IMAD R5, R5, UR6, RZ ;  /* 0x0000000605057c24 */ /* 0x010fe2000f8e02ff */
[----:B------:R-:W-:Y:S01]  /*1ee0*/  ISETP.GE.AND P4, PT, R30, RZ, PT ;  /* 0x000000ff1e00720c */ /* 0x000fe20003f86270 */
[----:B------:R-:W-:Y:S01]  /*1ef0*/  @!P0 IMAD.MOV R58, RZ, RZ, -R58 ;  /* 0x000000ffff3a8224 */ /* 0x000fe200078e0a3a */
[----:B------:R-:W-:Y:S01]  /*1f00*/  ISETP.GE.AND P3, PT, R31, RZ, PT ;  /* 0x000000ff1f00720c */ /* 0x000fe20003f66270 */
[----:B------:R-:W-:Y:S01]  /*1f10*/  @!P6 IMAD.MOV R111, RZ, RZ, -R111 ;  /* 0x000000ffff6fe224 */ /* 0x000fe200078e0a6f */
[----:B------:R-:W-:Y:S01]  /*1f20*/  ISETP.NE.U32.AND P2, PT, R0, RZ, PT ;  /* 0x000000ff0000720c */ /* 0x000fe20003f45070 */
[----:B------:R-:W-:Y:S01]  /*1f30*/  IMAD R37, R82, 0x2, R19 ;  /* 0x0000000252257824 */ /* 0x000fe200078e0213 */
[----:B------:R-:W-:Y:S01]  /*1f40*/  ISETP.GT.AND P0, PT, R4, 0x1f, PT ;  /* 0x0000001f0400780c */ /* 0x000fe20003f04270 */
[----:B------:R-:W-:-:S12]  /*1f50*/  @P1 BRA `(.L_x_5) ;  /* 0x0000000000181947 */ /* 0x000fd80003800000 */
[----:B------:R-:W-:Y:S01]  /*1f60*/  ELECT P6, URZ, PT ;  /* 0x0000000000ff782f */ /* 0x000fe200038c0000 */
[----:B------:R-:W-:Y:S01]  /*1f70*/  IMAD.MOV.U32 R6, RZ, RZ, 0x1 ;  /* 0x00000001ff067424 */ /* 0x000fe200078e00ff */
[----:B------:R-:W-:Y:S01]  /*1f80*/  UMOV UR6, 0x40 ;  /* 0x0000004000067882 */ /* 0x000fe20000000000 */
[----:B------:R-:W-:Y:S01]  /*1f90*/  UVIRTCOUNT.DEALLOC.SMPOOL 0x80 ;  /* 0x000000800000784c */ /* 0x000fe20000000000 */
[----:B------:R-:W-:-:S09]  /*1fa0*/  ULEA UR6, UR5, UR6, 0x18 ;  /* 0x0000000605067291 */ /* 0x000fd2000f8ec0ff */
[----:B------:R0:W-:Y:S03]  /*1fb0*/  @P6 STS.U8 [UR6], R6 ;  /* 0x00000006ff006988 */ /* 0x0001e60008000006 */
.L_x_5:
[----:B------:R-:W-:Y:S01]  /*1fc0*/  UIADD3 UR12, UPT, UPT, UR18, UR4, URZ ;  /* 0x00000004120c7290 */ /* 0x000fe2000fffe0ff */
[----:B------:R-:W-:Y:S01]  /*1fd0*/  @!P5 IMAD.MOV R109, RZ, RZ, -R109 ;  /* 0x000000ffff6dd224 */ /* 0x000fe200078e0a6d */
[----:B------:R-:W-:Y:S01]  /*1fe0*/  VOTEU.ALL UP0, P2 ;  /* 0x0000000000ff7886 */ /* 0x000fe20001000000 */
[----:B------:R-:W-:Y:S01]  /*1ff0*/  UMOV UR13, UR10 ;  /* 0x0000000a000d7c82 */ /* 0x000fe20008000000 */
[----:B------:R-:W-:Y:S01]  /*2000*/  VOTEU.ALL UP1, P2 ;  /* 0x0000000000ff7886 */ /* 0x000fe20001020000 */
[----:B------:R-:W-:Y:S01]  /*2010*/  IADD3 R50, P5, PT, R5, UR20, RZ ;  /* 0x0000001405327c10 */ /* 0x000fe2000ffbe0ff */
[----:B------:R-:W-:Y:S01]  /*2020*/  IMAD R49, R82, 0x2, R37 ;  /* 0x0000000252317824 */ /* 0x000fe200078e0225 */
[----:B------:R-:W-:-:S04]  /*2030*/  @!UP0 UIADD3 UR4, UPT, UPT, -UR7, 0x100000, URZ ;  /* 0x0010000007048890 */ /* 0x000fc8000fffe1ff */
[----:B------:R-:W-:Y:S02]  /*2040*/  @!UP0 USHF.L.U32 UR5, UR4, 0xb, URZ ;  /* 0x0000000b04058899 */ /* 0x000fe400080006ff */
[----:B------:R-:W-:Y:S01]  /*2050*/  @!UP0 USHF.L.U32 UR4, UR4, 0x1, URZ ;  /* 0x0000000104048899 */ /* 0x000fe200080006ff */
[----:B------:R-:W-:Y:S01]  /*2060*/  ISETP.LT.AND P6, PT, R71, R126, P0 ;  /* 0x0000007e4700720c */ /* 0x000fe200007c1270 */
[----:B------:R-:W-:Y:S01]  /*2070*/  STTM.16dp32bit_t0_t15.x64 tmem[UR12], RZ ;  /* 0x000000ff000079ed */ /* 0x000fe20008b0000c */
[----:B------:R-:W-:Y:S01]  /*2080*/  STTM.16dp32bit_t16_t31.x64 tmem[UR12+0x40], RZ ;  /* 0x000040ff000079ed */ /* 0x000fe20008b2000c */
[----:B------:R-:W1:Y:S02]  /*2090*/  FENCE.VIEW.ASYNC.T ;  /* 0x00000000000073c6 */ /* 0x000e640000000200 */
[----:B-1----:R-:W-:Y:S01]  /*20a0*/  BAR.SYNC.DEFER_BLOCKING 0x0 ;  /* 0x0000000000007b1d */ /* 0x002fe20000010000 */
[----:B------:R-:W-:Y:S01]  /*20b0*/  LEA.HI.X.SX32 R52, R5, UR21, 0x1, P5 ;  /* 0x0000001505347c11 */ /* 0x000fe2000a8f0eff */
[----:B------:R-:W-:Y:S01]  /*20c0*/  IMAD R9, R82, 0x2, R49 ;  /* 0x0000000252097824 */ /* 0x000fe200078e0231 */
[----:B0-----:R-:W-:-:S02]  /*20d0*/  IADD3 R6, P5, PT, R7, R50, RZ ;  /* 0x0000003207067210 */ /* 0x001fc40007fbe0ff */
[----:B------:R-:W-:Y:S01]  /*20e0*/  LOP3.LUT R5, R71, 0x8, RZ, 0xfc, !PT ;  /* 0x0000000847057812 */ /* 0x000fe200078efcff */
[----:B------:R-:W-:Y:S01]  /*20f0*/  IMAD R23, R82, 0x2, R9 ;  /* 0x0000000252177824 */ /* 0x000fe200078e0209 */
[----:B------:R-:W-:Y:S02]  /*2100*/  LEA.HI.X.SX32 R7, R7, R52, 0x1, P5 ;  /* 0x0000003407077211 */ /* 0x000fe400028f0eff */
[----:B------:R-:W-:Y:S01]  /*2110*/  PRMT R140, RZ, 0x7610, R140 ;  /* 0x00007610ff8c7816 */ /* 0x000fe2000000008c */
[----:B------:R-:W-:Y:S01]  /*2120*/  @!P4 IMAD.MOV R59, RZ, RZ, -R59 ;  /* 0x000000ffff3bc224 */ /* 0x000fe200078e0a3b */
[----:B------:R-:W-:Y:S01]  /*2130*/  ISETP.LT.AND P5, PT, R5, R126, P0 ;  /* 0x0000007e0500720c */ /* 0x000fe200007a1270 */
[----:B------:R-:W-:Y:S01]  /*2140*/  @!P3 IMAD.MOV R102, RZ, RZ, -R102 ;  /* 0x000000ffff66b224 */ /* 0x000fe200078e0a66 */
[----:B------:R-:W-:Y:S02]  /*2150*/  LOP3.LUT R11, R71, 0x18, RZ, 0xfc, !PT ;  /* 0x00000018470b7812 */ /* 0x000fe400078efcff */
[----:B------:R-:W-:-:S02]  /*2160*/  PRMT R142, RZ, 0x7610, R142 ;  /* 0x00007610ff8e7816 */ /* 0x000fc4000000008e */
[----:B------:R-:W-:Y:S02]  /*2170*/  LOP3.LUT R15, R71, 0x2, RZ, 0xfc, !PT ;  /* 0x00000002470f7812 */ /* 0x000fe400078efcff */
[----:B------:R-:W-:Y:S02]  /*2180*/  PRMT R144, RZ, 0x7610, R144 ;  /* 0x00007610ff907816 */ /* 0x000fe40000000090 */
[----:B------:R-:W-:Y:S02]  /*2190*/  PRMT R122, RZ, 0x7610, R122 ;  /* 0x00007610ff7a7816 */ /* 0x000fe4000000007a */
[----:B------:R-:W-:Y:S01]  /*21a0*/  PRMT R148, RZ, 0x7610, R148 ;  /* 0x00007610ff947816 */ /* 0x000fe20000000094 */
[----:B------:R-:W0:Y:S02]  /*21b0*/  FENCE.VIEW.ASYNC.S ;  /* 0x00000000000073c6 */ /* 0x000e240000000000 */
[----:B0-----:R0:W1:Y:S02]  /*21c0*/  @!UP1 SYNCS.EXCH.64 URZ, [UR13], UR4 ;  /* 0x000000040dff95b2 */ /* 0x0010640008000100 */
[----:B-1----:R-:W-:Y:S01]  /*21d0*/  BAR.SYNC.DEFER_BLOCKING 0x0 ;  /* 0x0000000000007b1d */ /* 0x002fe20000010000 */
[----:B------:R-:W-:-:S04]  /*21e0*/  IMAD R67, R82, 0x2, R23 ;  /* 0x0000000252437824 */ /* 0x000fc800078e0217 */
[----:B------:R-:W-:Y:S01]  /*21f0*/  IMAD R13, R82, 0x4, R67 ;  /* 0x00000004520d7824 */ /* 0x000fe200078e0243 */
[----:B------:R-:W-:Y:S02]  /*2200*/  ISETP.GE.AND P4, PT, R24, RZ, PT ;  /* 0x000000ff1800720c */ /* 0x000fe40003f86270 */
[----:B------:R-:W-:Y:S01]  /*2210*/  LOP3.LUT R21, R71, 0x12, RZ, 0xfc, !PT ;  /* 0x0000001247157812 */ /* 0x000fe200078efcff */
[C---:B------:R-:W-:Y:S01]  /*2220*/  IMAD R27, R82.reuse, 0x2, R13 ;  /* 0x00000002521b7824 */ /* 0x040fe200078e020d */
[----:B------:R-:W-:Y:S02]  /*2230*/  PRMT R152, RZ, 0x7610, R152 ;  /* 0x00007610ff987816 */ /* 0x000fe40000000098 */
[----:B------:R-:W-:Y:S01]  /*2240*/  PRMT R160, RZ, 0x7610, R160 ;  /* 0x00007610ffa07816 */ /* 0x000fe200000000a0 */
[----:B------:R-:W-:Y:S02]  /*2250*/  IMAD R69, R82, 0x2, R27 ;  /* 0x0000000252457824 */ /* 0x000fe400078e021b */
[----:B------:R-:W-:-:S02]  /*2260*/  IMAD.MOV.U32 R75, RZ, RZ, R33 ;  /* 0x000000ffff4b7224 */ /* 0x000fc400078e0021 */
[----:B------:R-:W-:Y:S01]  /*2270*/  IMAD.MOV.U32 R65, RZ, RZ, R35 ;  /* 0x000000ffff417224 */ /* 0x000fe200078e0023 */
[----:B------:R-:W-:Y:S01]  /*2280*/  PRMT R123, RZ, 0x7610, R123 ;  /* 0x00007610ff7b7816 */ /* 0x000fe2000000007b */
[----:B------:R-:W-:Y:S01]  /*2290*/  IMAD.MOV.U32 R107, RZ, RZ, R41 ;  /* 0x000000ffff6b7224 */ /* 0x000fe200078e0029 */
[----:B------:R-:W-:Y:S02]  /*22a0*/  PRMT R158, RZ, 0x7610, R158 ;  /* 0x00007610ff9e7816 */ /* 0x000fe4000000009e */
[----:B------:R-:W-:Y:S01]  /*22b0*/  PRMT R156, RZ, 0x7610, R156 ;  /* 0x00007610ff9c7816 */ /* 0x000fe2000000009c */
[----:B------:R-:W-:Y:S01]  /*22c0*/  IMAD.MOV.U32 R77, RZ, RZ, R39 ;  /* 0x000000ffff4d7224 */ /* 0x000fe200078e0027 */
[----:B------:R-:W2:Y:S01]  /*22d0*/  @P6 LDG.E.U8 R120, desc[UR16][R6.64] ;  /* 0x0000001006786981 */ /* 0x000ea2000c1e1100 */
[C---:B------:R-:W-:Y:S02]  /*22e0*/  IADD3 R8, P6, PT, R9.reuse, R50, RZ ;  /* 0x0000003209087210 */ /* 0x040fe40007fde0ff */
[----:B------:R-:W-:Y:S01]  /*22f0*/  PRMT R154, RZ, 0x7610, R154 ;  /* 0x00007610ff9a7816 */ /* 0x000fe2000000009a */
[----:B------:R-:W-:Y:S01]  /*2300*/  IMAD.MOV.U32 R81, RZ, RZ, R43 ;  /* 0x000000ffff517224 */ /* 0x000fe200078e002b */
[----:B------:R-:W-:Y:S01]  /*2310*/  LEA.HI.X.SX32 R9, R9, R52, 0x1, P6 ;  /* 0x0000003409097211 */ /* 0x000fe200030f0eff */
[----:B------:R-:W-:Y:S01]  /*2320*/  IMAD.MOV.U32 R85, RZ, RZ, R42 ;  /* 0x000000ffff557224 */ /* 0x000fe200078e002a */
[----:B------:R-:W-:Y:S01]  /*2330*/  ISETP.GE.AND P6, PT, R10, RZ, PT ;  /* 0x000000ff0a00720c */ /* 0x000fe20003fc6270 */
[----:B------:R-:W1:Y:S01]  /*2340*/  LDCU UR6, c[0x0][0x3b0] ;  /* 0x00007600ff0677ac */ /* 0x000e620008000800 */
[----:B------:R-:W-:Y:S01]  /*2350*/  LOP3.LUT R10, R71, 0x10, RZ, 0xfc, !PT ;  /* 0x00000010470a7812 */ /* 0x000fe200078efcff */
[----:B------:R-:W3:Y:S01]  /*2360*/  @P5 LDG.E.U8 R140, desc[UR16][R8.64] ;  /* 0x00000010088c5981 */ /* 0x000ee2000c1e1100 */
[C---:B------:R-:W-:Y:S01]  /*2370*/  IADD3 R12, P5, PT, R13.reuse, R50, RZ ;  /* 0x000000320d0c7210 */ /* 0x040fe20007fbe0ff */
[----:B------:R-:W-:Y:S01]  /*2380*/  IMAD R51, R82, 0x2, R69 ;  /* 0x0000000252337824 */ /* 0x000fe200078e0245 */
[----:B------:R-:W-:Y:S01]  /*2390*/  ISETP.LT.AND P3, PT, R10, R126, P0 ;  /* 0x0000007e0a00720c */ /* 0x000fe20000761270 */
[----:B------:R-:W-:Y:S01]  /*23a0*/  @!P4 IMAD.MOV R103, RZ, RZ, -R103 ;  /* 0x000000ffff67c224 */ /* 0x000fe200078e0a67 */
[----:B------:R-:W-:Y:S01]  /*23b0*/  LEA.HI.X.SX32 R13, R13, R52, 0x1, P5 ;  /* 0x000000340d0d7211 */ /* 0x000fe200028f0eff */
[----:B------:R-:W-:Y:S01]  /*23c0*/  IMAD R29, R82, 0x2, R51 ;  /* 0x00000002521d7824 */ /* 0x000fe200078e0233 */
[----:B------:R-:W-:-:S02]  /*23d0*/  ISETP.LT.AND P5, PT, R11, R126, P0 ;  /* 0x0000007e0b00720c */ /* 0x000fc400007a1270 */
[----:B------:R-:W-:Y:S01]  /*23e0*/  ISETP.GE.AND P4, PT, R17, RZ, PT ;  /* 0x000000ff1100720c */ /* 0x000fe20003f86270 */
[----:B------:R-:W-:Y:S01]  /*23f0*/  @!P6 IMAD.MOV R60, RZ, RZ, -R60 ;  /* 0x000000ffff3ce224 */ /* 0x000fe200078e0a3c */
[----:B------:R-:W-:-:S05]  /*2400*/  IADD3 R14, P6, PT, R29, R50, RZ ;  /* 0x000000321d0e7210 */ /* 0x000fca0007fde0ff */
[----:B------:R-:W4:Y:S01]  /*2410*/  @P3 LDG.E.U8 R142, desc[UR16][R12.64] ;  /* 0x000000100c8e3981 */ /* 0x000f22000c1e1100 */
[----:B------:R-:W-:Y:S02]  /*2420*/  ISETP.GE.AND P3, PT, R16, RZ, PT ;  /* 0x000000ff1000720c */ /* 0x000fe40003f66270 */
[----:B------:R-:W-:Y:S01]  /*2430*/  LEA.HI.X.SX32 R17, R29, R52, 0x1, P6 ;  /* 0x000000341d117211 */ /* 0x000fe200030f0eff */
[----:B------:R-:W-:Y:S01]  /*2440*/  @P5 IMAD.MOV.U32 R16, RZ, RZ, R14 ;  /* 0x000000ffff105224 */ /* 0x000fe200078e000e */
[----:B------:R-:W-:Y:S01]  /*2450*/  ISETP.LT.AND P6, PT, R15, R126, P0 ;  /* 0x0000007e0f00720c */ /* 0x000fe200007c1270 */
[----:B------:R-:W-:-:S03]  /*2460*/  @!P4 IMAD.MOV R61, RZ, RZ, -R61 ;  /* 0x000000ffff3dc224 */ /* 0x000fc600078e0a3d */
[----:B------:R5:W2:Y:S01]  /*2470*/  @P5 LDG.E.U8 R144, desc[UR16][R16.64] ;  /* 0x0000001010905981 */ /* 0x000aa2000c1e1100 */
[----:B------:R-:W-:Y:S02]  /*2480*/  ISETP.GE.AND P4, PT, R18, RZ, PT ;  /* 0x000000ff1200720c */ /* 0x000fe40003f86270 */
[----:B------:R-:W-:Y:S02]  /*2490*/  LOP3.LUT R18, R71, 0xa, RZ, 0xfc, !PT ;  /* 0x0000000a47127812 */ /* 0x000fe400078efcff */
[----:B------:R-:W-:Y:S01]  /*24a0*/  @!P3 IMAD.MOV R104, RZ, RZ, -R104 ;  /* 0x000000ffff68b224 */ /* 0x000fe200078e0a68 */
[----:B------:R-:W-:Y:S02]  /*24b0*/  ISETP.GE.AND P3, PT, R20, RZ, PT ;  /* 0x000000ff1400720c */ /* 0x000fe40003f66270 */
[----:B-----5:R-:W-:-:S04]  /*24c0*/  IADD3 R16, P5, PT, R19, R50, RZ ;  /* 0x0000003213107210 */ /* 0x020fc80007fbe0ff */
[----:B------:R-:W-:Y:S01]  /*24d0*/  LEA.HI.X.SX32 R19, R19, R52, 0x1, P5 ;  /* 0x0000003413137211 */ /* 0x000fe200028f0eff */
[----:B------:R-:W-:Y:S01]  /*24e0*/  @P6 IMAD.MOV.U32 R24, RZ, RZ, R16 ;  /* 0x000000ffff186224 */ /* 0x000fe200078e0010 */
[----:B------:R-:W-:-:S03]  /*24f0*/  ISETP.LT.AND P5, PT, R18, R126, P0 ;  /* 0x0000007e1200720c */ /* 0x000fc600007a1270 */
[----:B------:R-:W-:-:S05]  /*2500*/  @P6 IMAD.MOV.U32 R25, RZ, RZ, R19 ;  /* 0x000000ffff196224 */ /* 0x000fca00078e0013 */
[----:B------:R5:W2:Y:S01]  /*2510*/  @P6 LDG.E.U8 R122, desc[UR16][R24.64] ;  /* 0x00000010187a6981 */ /* 0x000aa2000c1e1100 */
[----:B------:R-:W-:Y:S01]  /*2520*/  IADD3 R20, P6, PT, R23, R50, RZ ;  /* 0x0000003217147210 */ /* 0x000fe20007fde0ff */
[----:B------:R-:W-:Y:S01]  /*2530*/  @!P4 IMAD.MOV R62, RZ, RZ, -R62 ;  /* 0x000000ffff3ec224 */ /* 0x000fe200078e0a3e */
[----:B------:R-:W-:Y:S02]  /*2540*/  ISETP.LT.AND P4, PT, R21, R126, P0 ;  /* 0x0000007e1500720c */ /* 0x000fe40000781270 */
[----:B------:R-:W-:Y:S02]  /*2550*/  LEA.HI.X.SX32 R23, R23, R52, 0x1, P6 ;  /* 0x0000003417177211 */ /* 0x000fe400030f0eff */
[----:B------:R-:W-:Y:S01]  /*2560*/  ISETP.GE.AND P6, PT, R22, RZ, PT ;  /* 0x000000ff1600720c */ /* 0x000fe20003fc6270 */
[----:B------:R-:W-:Y:S02]  /*2570*/  @P5 IMAD.MOV.U32 R22, RZ, RZ, R20 ;  /* 0x000000ffff165224 */ /* 0x000fe400078e0014 */
[----:B------:R-:W-:Y:S01]  /*2580*/  @!P3 IMAD.MOV R105, RZ, RZ, -R105 ;  /* 0x000000ffff69b224 */ /* 0x000fe200078e0a69 */
[----:B-----5:R-:W-:-:S02]  /*2590*/  LOP3.LUT R24, R71, 0x1a, RZ, 0xfc, !PT ;  /* 0x0000001a47187812 */ /* 0x020fc400078efcff */
[----:B------:R5:W2:Y:S01]  /*25a0*/  @P5 LDG.E.U8 R148, desc[UR16][R22.64] ;  /* 0x0000001016945981 */ /* 0x000aa2000c1e1100 */
[----:B------:R-:W-:Y:S01]  /*25b0*/  IMAD R79, R82, 0x2, R29 ;  /* 0x00000002524f7824 */ /* 0x000fe200078e021d */
[----:B------:R-:W-:-:S05]  /*25c0*/  ISETP.GE.AND P5, PT, R26, RZ, PT ;  /* 0x000000ff1a00720c */ /* 0x000fca0003fa6270 */
[----:B------:R-:W-:Y:S01]  /*25d0*/  @!P6 IMAD.MOV R63, RZ, RZ, -R63 ;  /* 0x000000ffff3fe224 */ /* 0x000fe200078e0a3f */
[-C--:B------:R-:W-:Y:S02]  /*25e0*/  IADD3 R26, P6, PT, R79, R50.reuse, RZ ;  /* 0x000000324f1a7210 */ /* 0x080fe40007fde0ff */
[----:B-----5:R-:W-:-:S04]  /*25f0*/  IADD3 R22, P3, PT, R27, R50, RZ ;  /* 0x000000321b167210 */ /* 0x020fc80007f7e0ff */
[----:B------:R-:W-:Y:S01]  /*2600*/  LEA.HI.X.SX32 R25, R27, R52, 0x1, P3 ;  /* 0x000000341b197211 */ /* 0x000fe200018f0eff */
[----:B------:R-:W-:Y:S01]  /*2610*/  @P4 IMAD.MOV.U32 R30, RZ, RZ, R22 ;  /* 0x000000ffff1e4224 */ /* 0x000fe200078e0016 */
[----:B------:R-:W-:-:S03]  /*2620*/  ISETP.LT.AND P3, PT, R24, R126, P0 ;  /* 0x0000007e1800720c */ /* 0x000fc60000761270 */
[----:B------:R-:W-:Y:S01]  /*2630*/  @P4 IMAD.MOV.U32 R31, RZ, RZ, R25 ;  /* 0x000000ffff1f4224 */ /* 0x000fe200078e0019 */
[----:B------:R-:W-:-:S04]  /*2640*/  LEA.HI.X.SX32 R29, R79, R52, 0x1, P6 ;  /* 0x000000344f1d7211 */ /* 0x000fc800030f0eff */
[----:B------:R5:W2:Y:S01]  /*2650*/  @P4 LDG.E.U8 R152, desc[UR16][R30.64] ;  /* 0x000000101e984981 */ /* 0x000aa2000c1e1100 */
[----:B------:R-:W-:Y:S02]  /*2660*/  ISETP.GE.AND P4, PT, R28, RZ, PT ;  /* 0x000000ff1c00720c */ /* 0x000fe40003f86270 */
[----:B------:R-:W-:Y:S02]  /*2670*/  LOP3.LUT R27, R71, 0x4, RZ, 0xfc, !PT ;  /* 0x00000004471b7812 */ /* 0x000fe400078efcff */
[----:B------:R-:W-:Y:S02]  /*2680*/  @P3 IMAD.MOV.U32 R28, RZ, RZ, R26 ;  /* 0x000000ffff1c3224 */ /* 0x000fe400078e001a */
[----:B------:R-:W-:-:S03]  /*2690*/  ISETP.LT.AND P6, PT, R27, R126, P0 ;  /* 0x0000007e1b00720c */ /* 0x000fc600007c1270 */
[----:B------:R0:W2:Y:S01]  /*26a0*/  @P3 LDG.E.U8 R160, desc[UR16][R28.64] ;  /* 0x000000101ca03981 */ /* 0x0000a2000c1e1100 */
[----:B-----5:R-:W-:Y:S01]  /*26b0*/  LOP3.LUT R30, R71, 0xc, RZ, 0xfc, !PT ;  /* 0x0000000c471e7812 */ /* 0x020fe200078efcff */
[----:B------:R-:W-:Y:S02]  /*26c0*/  @!P5 IMAD.MOV R65, RZ, RZ, -R65 ;  /* 0x000000ffff41d224 */ /* 0x000fe400078e0a41 */
[----:B------:R-:W-:Y:S01]  /*26d0*/  @!P4 IMAD.MOV R75, RZ, RZ, -R75 ;  /* 0x000000ffff4bc224 */ /* 0x000fe200078e0a4b */
[----:B------:R-:W-:Y:S02]  /*26e0*/  ISETP.GE.AND P4, PT, R32, RZ, PT ;  /* 0x000000ff2000720c */ /* 0x000fe40003f86270 */
[-C--:B------:R-:W-:Y:S02]  /*26f0*/  IADD3 R32, P5, PT, R67, R50.reuse, RZ ;  /* 0x0000003243207210 */ /* 0x080fe40007fbe0ff */
[----:B0-----:R-:W-:-:S04]  /*2700*/  IADD3 R28, P3, PT, R37, R50, RZ ;  /* 0x00000032251c7210 */ /* 0x001fc80007f7e0ff */
[----:B------:R-:W-:Y:S01]  /*2710*/  LEA.HI.X.SX32 R31, R37, R52, 0x1, P3 ;  /* 0x00000034251f7211 */ /* 0x000fe200018f0eff */
[----:B------:R-:W-:Y:S01]  /*2720*/  @P6 IMAD.MOV.U32 R36, RZ, RZ, R28 ;  /* 0x000000ffff246224 */ /* 0x000fe200078e001c */
[----:B------:R-:W-:Y:S02]  /*2730*/  ISETP.LT.AND P3, PT, R30, R126, P0 ;  /* 0x0000007e1e00720c */ /* 0x000fe40000761270 */
[----:B------:R-:W-:Y:S01]  /*2740*/  LOP3.LUT R33, R71, 0x14, RZ, 0xfc, !PT ;  /* 0x0000001447217812 */ /* 0x000fe200078efcff */
[----:B------:R-:W-:Y:S01]  /*2750*/  @P6 IMAD.MOV.U32 R37, RZ, RZ, R31 ;  /* 0x000000ffff256224 */ /* 0x000fe200078e001f */
[----:B------:R-:W-:Y:S02]  /*2760*/  LEA.HI.X.SX32 R35, R67, R52, 0x1, P5 ;  /* 0x0000003443237211 */ /* 0x000fe400028f0eff */
[----:B------:R-:W-:Y:S01]  /*2770*/  ISETP.LT.AND P5, PT, R33, R126, P0 ;  /* 0x0000007e2100720c */ /* 0x000fe200007a1270 */
[----:B------:R-:W-:Y:S01]  /*2780*/  @!P4 IMAD.MOV R107, RZ, RZ, -R107 ;  /* 0x000000ffff6bc224 */ /* 0x000fe200078e0a6b */
[----:B------:R0:W5:Y:S01]  /*2790*/  @P6 LDG.E.U8 R123, desc[UR16][R36.64] ;  /* 0x00000010247b6981 */ /* 0x000162000c1e1100 */
[----:B------:R-:W-:-:S02]  /*27a0*/  ISETP.GE.AND P6, PT, R34, RZ, PT ;  /* 0x000000ff2200720c */ /* 0x000fc40003fc6270 */
[----:B------:R-:W-:Y:S02]  /*27b0*/  LOP3.LUT R34, R71, 0x1c, RZ, 0xfc, !PT ;  /* 0x0000001c47227812 */ /* 0x000fe400078efcff */
[----:B------:R-:W-:Y:S02]  /*27c0*/  @P3 IMAD.MOV.U32 R40, RZ, RZ, R32 ;  /* 0x000000ffff283224 */ /* 0x000fe400078e0020 */
[----:B------:R-:W-:Y:S01]  /*27d0*/  @P3 IMAD.MOV.U32 R41, RZ, RZ, R35 ;  /* 0x000000ffff293224 */ /* 0x000fe200078e0023 */
[----:B0-----:R-:W-:-:S04]  /*27e0*/  IADD3 R36, P4, PT, R69, R50, RZ ;  /* 0x0000003245247210 */ /* 0x001fc80007f9e0ff */
[----:B------:R0:W2:Y:S01]  /*27f0*/  @P3 LDG.E.U8 R158, desc[UR16][R40.64] ;  /* 0x00000010289e3981 */ /* 0x0000a2000c1e1100 */
[----:B------:R-:W-:Y:S01]  /*2800*/  IMAD R39, R82, 0x2, R79 ;  /* 0x0000000252277824 */ /* 0x000fe200078e024f */
[----:B------:R-:W-:Y:S01]  /*2810*/  LEA.HI.X.SX32 R37, R69, R52, 0x1, P4 ;  /* 0x0000003445257211 */ /* 0x000fe200020f0eff */
[----:B------:R-:W-:Y:S01]  /*2820*/  @!P6 IMAD.MOV R77, RZ, RZ, -R77 ;  /* 0x000000ffff4de224 */ /* 0x000fe200078e0a4d */
[----:B------:R-:W-:Y:S02]  /*2830*/  ISETP.LT.AND P3, PT, R34, R126, P0 ;  /* 0x0000007e2200720c */ /* 0x000fe40000761270 */
[----:B------:R-:W-:Y:S01]  /*2840*/  ISETP.GE.AND P4, PT, R38, RZ, PT ;  /* 0x000000ff2600720c */ /* 0x000fe20003f86270 */
[----:B------:R-:W2:Y:S01]  /*2850*/  @P5 LDG.E.U8 R156, desc[UR16][R36.64] ;  /* 0x00000010249c5981 */ /* 0x000ea2000c1e1100 */
[----:B------:R-:W-:Y:S02]  /*2860*/  IADD3 R38, P6, PT, R39, R50, RZ ;  /* 0x0000003227267210 */ /* 0x000fe40007fde0ff */
[----:B------:R-:W-:-:S02]  /*2870*/  ISETP.GE.AND P5, PT, R72, RZ, PT ;  /* 0x000000ff4800720c */ /* 0x000fc40003fa6270 */
[----:B------:R-:W-:Y:S02]  /*2880*/  LEA.HI.X.SX32 R39, R39, R52, 0x1, P6 ;  /* 0x0000003427277211 */ /* 0x000fe400030f0eff */
[----:B------:R-:W-:Y:S02]  /*2890*/  LEA.HI R69, R73, 0xe, RZ, 0x1a ;  /* 0x0000000e49457811 */ /* 0x000fe400078fd0ff */
[----:B------:R-:W-:Y:S01]  /*28a0*/  ISETP.GE.AND P6, PT, R70, RZ, PT ;  /* 0x000000ff4600720c */ /* 0x000fe20003fc6270 */
[----:B------:R-:W-:Y:S01]  /*28b0*/  IMAD.MOV.U32 R79, RZ, RZ, R3 ;  /* 0x000000ffff4f7224 */ /* 0x000fe200078e0003 */
[----:B------:R-:W2:Y:S01]  /*28c0*/  @P3 LDG.E.U8 R154, desc[UR16][R38.64] ;  /* 0x00000010269a3981 */ /* 0x000ea2000c1e1100 */
[----:B0-----:R-:W-:Y:S01]  /*28d0*/  IMAD R41, R69, R82, RZ ;  /* 0x0000005245297224 */ /* 0x001fe200078e02ff */
[----:B------:R-:W-:Y:S02]  /*28e0*/  LEA.HI R3, R73, 0x1e, RZ, 0x1a ;  /* 0x0000001e49037811 */ /* 0x000fe400078fd0ff */
[----:B------:R-:W-:Y:S01]  /*28f0*/  ISETP.LT.AND P3, PT, R69, R126, P0 ;  /* 0x0000007e4500720c */ /* 0x000fe20000761270 */
[----:B------:R-:W-:Y:S01]  /*2900*/  @!P5 IMAD.MOV R81, RZ, RZ, -R81 ;  /* 0x000000ffff51d224 */ /* 0x000fe200078e0a51 */
[----:B------:R-:W-:Y:S01]  /*2910*/  IADD3 R40, P5, PT, R41, R50, RZ ;  /* 0x0000003229287210 */ /* 0x000fe20007fbe0ff */
[----:B------:R-:W-:Y:S01]  /*2920*/  IMAD R43, R3, R82, RZ ;  /* 0x00000052032b7224 */ /* 0x000fe200078e02ff */
[----:B------:R-:W-:Y:S01]  /*2930*/  PRMT R150, RZ, 0x7610, R150 ;  /* 0x00007610ff967816 */ /* 0x000fe20000000096 */
[----:B------:R-:W-:Y:S01]  /*2940*/  @!P4 IMAD.MOV R79, RZ, RZ, -R79 ;  /* 0x000000ffff4fc224 */ /* 0x000fe200078e0a4f */
[----:B------:R-:W-:Y:S01]  /*2950*/  LEA.HI.X.SX32 R41, R41, R52, 0x1, P5 ;  /* 0x0000003429297211 */ /* 0x000fe200028f0eff */
[----:B------:R-:W-:Y:S01]  /*2960*/  @!P6 IMAD.MOV R85, RZ, RZ, -R85 ;  /* 0x000000ffff55e224 */ /* 0x000fe200078e0a55 */
[----:B------:R-:W-:-:S02]  /*2970*/  IADD3 R42, P6, PT, R43, R50, RZ ;  /* 0x000000322b2a7210 */ /* 0x000fc40007fde0ff */
[----:B------:R-:W-:Y:S02]  /*2980*/  ISETP.LT.AND P4, PT, R3, R126, P0 ;  /* 0x0000007e0300720c */ /* 0x000fe40000781270 */
[----:B------:R-:W-:Y:S01]  /*2990*/  LEA.HI.X.SX32 R43, R43, R52, 0x1, P6 ;  /* 0x000000342b2b7211 */ /* 0x000fe200030f0eff */
[----:B------:R-:W2:Y:S01]  /*29a0*/  @P3 LDG.E.U8 R150, desc[UR16][R40.64] ;  /* 0x0000001028963981 */ /* 0x000ea2000c1e1100 */
[----:B------:R-:W-:Y:S02]  /*29b0*/  ISETP.GE.AND P5, PT, R66, RZ, PT ;  /* 0x000000ff4200720c */ /* 0x000fe40003fa6270 */
[----:B------:R-:W-:Y:S02]  /*29c0*/  ISETP.GE.AND P3, PT, R64, RZ, PT ;  /* 0x000000ff4000720c */ /* 0x000fe40003f66270 */
[----:B------:R-:W-:Y:S02]  /*29d0*/  ISETP.GE.AND P6, PT, R44, RZ, PT ;  /* 0x000000ff2c00720c */ /* 0x000fe40003fc6270 */
[----:B------:R-:W-:-:S02]  /*29e0*/  PRMT R146, RZ, 0x7610, R146 ;  /* 0x00007610ff927816 */ /* 0x000fc40000000092 */
[----:B------:R-:W-:Y:S01]  /*29f0*/  LOP3.LUT R44, R73, 0x1f, RZ, 0xc0, !PT ;  /* 0x0000001f492c7812 */ /* 0x000fe200078ec0ff */
[----:B------:R-:W-:Y:S01]  /*2a00*/  IMAD.MOV.U32 R87, RZ, RZ, R46 ;  /* 0x000000ffff577224 */ /* 0x000fe200078e002e */
[----:B------:R-:W-:Y:S02]  /*2a10*/  LOP3.LUT R46, RZ, R53, RZ, 0x33, !PT ;  /* 0x00000035ff2e7212 */ /* 0x000fe400078e33ff */
[----:B------:R-:W2:Y:S01]  /*2a20*/  @P4 LDG.E.U8 R146, desc[UR16][R42.64] ;  /* 0x000000102a924981 */ /* 0x000ea2000c1e1100 */
[----:B------:R-:W-:Y:S01]  /*2a30*/  ISETP.NE.AND P4, PT, R53, RZ, PT ;  /* 0x000000ff3500720c */ /* 0x000fe20003f85270 */
[----:B------:R-:W-:Y:S02]  /*2a40*/  IMAD R121, R44, R83, RZ ;  /* 0x000000532c797224 */ /* 0x000fe400078e02ff */
[----:B------:R-:W-:Y:S01]  /*2a50*/  @!P5 IMAD.MOV R56, RZ, RZ, -R56 ;  /* 0x000000ffff38d224 */ /* 0x000fe200078e0a38 */
[----:B------:R-:W-:Y:S01]  /*2a60*/  SEL R53, R46, R45, !P4 ;  /* 0x0000002d2e357207 */ /* 0x000fe20006000000 */
[----:B------:R-:W-:-:S02]  /*2a70*/  @!P3 IMAD.MOV R87, RZ, RZ, -R87 ;  /* 0x000000ffff57b224 */ /* 0x000fc400078e0a57 */
[----:B------:R-:W-:Y:S01]  /*2a80*/  @!P6 IMAD.MOV R57, RZ, RZ, -R57 ;  /* 0x000000ffff39e224 */ /* 0x000fe200078e0a39 */
[----:B------:R-:W-:Y:S02]  /*2a90*/  IADD3 R118, P5, PT, R121, UR22, RZ ;  /* 0x0000001679767c10 */ /* 0x000fe4000ffbe0ff */
[C---:B------:R-:W-:Y:S02]  /*2aa0*/  SEL R64, R46.reuse, R47, !P4 ;  /* 0x0000002f2e407207 */ /* 0x040fe40006000000 */
[C---:B------:R-:W-:Y:S02]  /*2ab0*/  SEL R66, R46.reuse, R48, !P4 ;  /* 0x000000302e427207 */ /* 0x040fe40006000000 */
[C---:B------:R-:W-:Y:S01]  /*2ac0*/  SEL R76, R46.reuse, R77, !P4 ;  /* 0x0000004d2e4c7207 */ /* 0x040fe20006000000 */
[----:B-1----:R-:W-:Y:S01]  /*2ad0*/  IMAD R47, R53, UR6, RZ ;  /* 0x00000006352f7c24 */ /* 0x002fe2000f8e02ff */
[C---:B------:R-:W-:Y:S02]  /*2ae0*/  SEL R88, R46.reuse, R88, !P4 ;  /* 0x000000582e587207 */ /* 0x040fe40006000000 */
[----:B------:R-:W-:-:S02]  /*2af0*/  SEL R91, R46, R91, !P4 ;  /* 0x0000005b2e5b7207 */ /* 0x000fc40006000000 */
[C---:B------:R-:W-:Y:S02]  /*2b00*/  SEL R90, R46.reuse, R90, !P4 ;  /* 0x0000005a2e5a7207 */ /* 0x040fe40006000000 */
[C---:B------:R-:W-:Y:S02]  /*2b10*/  SEL R70, R46.reuse, R54, !P4 ;  /* 0x000000362e467207 */ /* 0x040fe40006000000 */
[C---:B------:R-:W-:Y:S02]  /*2b20*/  SEL R94, R46.reuse, R94, !P4 ;  /* 0x0000005e2e5e7207 */ /* 0x040fe40006000000 */
[C---:B------:R-:W-:Y:S02]  /*2b30*/  SEL R72, R46.reuse, R55, !P4 ;  /* 0x000000372e487207 */ /* 0x040fe40006000000 */
        /* <DEDUP_REMOVED lines=21> */
[----:B------:R-:W-:Y:S01]  /*2c90*/  SEL R101, R46, R101, !P4 ;  /* 0x000000652e657207 */ /* 0x000fe20006000000 */
[----:B------:R-:W-:Y:S01]  /*2ca0*/  IMAD R53, R64, UR6, RZ ;  /* 0x0000000640357c24 */ /* 0x000fe2000f8e02ff */
[----:B------:R-:W-:Y:S01]  /*2cb0*/  LEA.HI.X.SX32 R121, R121, UR23, 0x1, P5 ;  /* 0x0000001779797c11 */ /* 0x000fe2000a8f0eff */
[----:B------:R-:W-:Y:S01]  /*2cc0*/  IMAD R55, R66, UR6, RZ ;  /* 0x0000000642377c24 */ /* 0x000fe2000f8e02ff */
[-C--:B------:R-:W-:Y:S02]  /*2cd0*/  IADD3 R48, P4, PT, R49, R50.reuse, RZ ;  /* 0x0000003231307210 */ /* 0x080fe40007f9e0ff */
[----:B------:R-:W-:Y:S01]  /*2ce0*/  IADD3 R50, P5, PT, R51, R50, RZ ;  /* 0x0000003233327210 */ /* 0x000fe20007fbe0ff */
[----:B------:R-:W-:Y:S01]  /*2cf0*/  IMAD R57, R70, UR6, RZ ;  /* 0x0000000646397c24 */ /* 0x000fe2000f8e02ff */
[-C--:B------:R-:W-:Y:S01]  /*2d00*/  LEA.HI.X.SX32 R49, R49, R52.reuse, 0x1, P4 ;  /* 0x0000003431317211 */ /* 0x080fe200020f0eff */
[----:B------:R-:W-:Y:S01]  /*2d10*/  IMAD R59, R72, UR6, RZ ;  /* 0x00000006483b7c24 */ /* 0x000fe2000f8e02ff */
[----:B------:R-:W-:-:S02]  /*2d20*/  LEA.HI.X.SX32 R51, R51, R52, 0x1, P5 ;  /* 0x0000003433337211 */ /* 0x000fc400028f0eff */
[-C--:B------:R-:W-:Y:S02]  /*2d30*/  IADD3 R52, P4, PT, R53, R118.reuse, RZ ;  /* 0x0000007635347210 */ /* 0x080fe40007f9e0ff */
[-C--:B------:R-:W-:Y:S01]  /*2d40*/  IADD3 R54, P5, PT, R55, R118.reuse, RZ ;  /* 0x0000007637367210 */ /* 0x080fe20007fbe0ff */
[----:B------:R-:W-:Y:S01]  /*2d50*/  IMAD R61, R78, UR6, RZ ;  /* 0x000000064e3d7c24 */ /* 0x000fe2000f8e02ff */
[-C--:B------:R-:W-:Y:S01]  /*2d60*/  LEA.HI.X.SX32 R53, R53, R121.reuse, 0x1, P4 ;  /* 0x0000007935357211 */ /* 0x080fe200020f0eff */
[----:B------:R-:W-:Y:S01]  /*2d70*/  IMAD R63, R80, UR6, RZ ;  /* 0x00000006503f7c24 */ /* 0x000fe2000f8e02ff */
[-C--:B------:R-:W-:Y:S02]  /*2d80*/  LEA.HI.X.SX32 R55, R55, R121.reuse, 0x1, P5 ;  /* 0x0000007937377211 */ /* 0x080fe400028f0eff */
        /* <DEDUP_REMOVED lines=9> */
[-C--:B------:R-:W-:Y:S02]  /*2e20*/  LEA.HI.X.SX32 R61, R61, R121.reuse, 0x1, P4 ;  /* 0x000000793d3d7211 */ /* 0x080fe400020f0eff */
[----:B------:R-:W-:Y:S01]  /*2e30*/  LEA.HI.X.SX32 R63, R63, R121, 0x1, P5 ;  /* 0x000000793f3f7211 */ /* 0x000fe200028f0eff */
[----:B------:R-:W-:Y:S01]  /*2e40*/  IMAD R78, R45, UR6, RZ ;  /* 0x000000062d4e7c24 */ /* 0x000fe2000f8e02ff */
[-C--:B------:R-:W-:Y:S02]  /*2e50*/  IADD3 R64, P4, PT, R65, R118.reuse, RZ ;  /* 0x0000007641407210 */ /* 0x080fe40007f9e0ff */
[----:B------:R-:W-:-:S02]  /*2e60*/  IADD3 R66, P5, PT, R70, R118, RZ ;  /* 0x0000007646427210 */ /* 0x000fc40007fbe0ff */
[----:B------:R-:W-:Y:S02]  /*2e70*/  ISETP.LT.AND P3, PT, R44, R126, P0 ;  /* 0x0000007e2c00720c */ /* 0x000fe40000761270 */
[-C--:B------:R-:W-:Y:S02]  /*2e80*/  LEA.HI.X.SX32 R65, R65, R121.reuse, 0x1, P4 ;  /* 0x0000007941417211 */ /* 0x080fe400020f0eff */
[-C--:B------:R-:W-:Y:S02]  /*2e90*/  LEA.HI.X.SX32 R67, R70, R121.reuse, 0x1, P5 ;  /* 0x0000007946437211 */ /* 0x080fe400028f0eff */
[CC--:B------:R-:W-:Y:S02]  /*2ea0*/  IADD3 R70, P4, PT, R75.reuse, R118.reuse, RZ ;  /* 0x000000764b467210 */ /* 0x0c0fe40007f9e0ff */
[----:B------:R-:W-:Y:S01]  /*2eb0*/  IADD3 R72, P5, PT, R78, R118, RZ ;  /* 0x000000764e487210 */ /* 0x000fe20007fbe0ff */
[----:B------:R-:W-:Y:S01]  /*2ec0*/  IMAD R79, R74, UR6, RZ ;  /* 0x000000064a4f7c24 */ /* 0x000fe2000f8e02ff */
[----:B------:R-:W-:-:S02]  /*2ed0*/  LEA.HI.X.SX32 R45, R75, R121, 0x1, P4 ;  /* 0x000000794b2d7211 */ /* 0x000fc400020f0eff */
[-C--:B------:R-:W-:Y:S01]  /*2ee0*/  LEA.HI.X.SX32 R75, R78, R121.reuse, 0x1, P5 ;  /* 0x000000794e4b7211 */ /* 0x080fe200028f0eff */
[----:B------:R-:W-:Y:S01]  /*2ef0*/  IMAD R78, R76, UR6, RZ ;  /* 0x000000064c4e7c24 */ /* 0x000fe2000f8e02ff */
[----:B------:R-:W-:Y:S01]  /*2f00*/  PRMT R145, RZ, 0x7610, R145 ;  /* 0x00007610ff917816 */ /* 0x000fe20000000091 */
[----:B------:R-:W-:Y:S01]  /*2f10*/  @P3 IMAD.MOV.U32 R80, RZ, RZ, R70 ;  /* 0x000000ffff503224 */ /* 0x000fe200078e0046 */
[-C--:B------:R-:W-:Y:S01]  /*2f20*/  IADD3 R74, P4, PT, R79, R118.reuse, RZ ;  /* 0x000000764f4a7210 */ /* 0x080fe20007f9e0ff */
[----:B------:R-:W-:Y:S01]  /*2f30*/  @P3 IMAD.MOV.U32 R81, RZ, RZ, R45 ;  /* 0x000000ffff513224 */ /* 0x000fe200078e002d */
[----:B------:R-:W-:Y:S01]  /*2f40*/  IADD3 R76, P5, PT, R78, R118, RZ ;  /* 0x000000764e4c7210 */ /* 0x000fe20007fbe0ff */
[----:B------:R-:W-:Y:S01]  /*2f50*/  IMAD R93, R77, UR6, RZ ;  /* 0x000000064d5d7c24 */ /* 0x000fe2000f8e02ff */
[----:B------:R-:W-:Y:S02]  /*2f60*/  PRMT R147, RZ, 0x7610, R147 ;  /* 0x00007610ff937816 */ /* 0x000fe40000000093 */
[----:B------:R0:W5:Y:S01]  /*2f70*/  @P3 LDG.E.U8 R145, desc[UR16][R80.64] ;  /* 0x0000001050913981 */ /* 0x000162000c1e1100 */
[----:B------:R-:W-:-:S02]  /*2f80*/  LEA.HI.X.SX32 R77, R79, R121, 0x1, P4 ;  /* 0x000000794f4d7211 */ /* 0x000fc400020f0eff */
[----:B------:R-:W-:Y:S02]  /*2f90*/  LEA.HI.X.SX32 R79, R78, R121, 0x1, P5 ;  /* 0x000000794e4f7211 */ /* 0x000fe400028f0eff */
[----:B------:R-:W-:Y:S01]  /*2fa0*/  IADD3 R78, P4, PT, R93, R118, RZ ;  /* 0x000000765d4e7210 */ /* 0x000fe20007f9e0ff */
[----:B0-----:R-:W-:Y:S02]  /*2fb0*/  @P3 IMAD.MOV.U32 R80, RZ, RZ, R72 ;  /* 0x000000ffff503224 */ /* 0x001fe400078e0048 */
[----:B------:R-:W-:Y:S01]  /*2fc0*/  @P3 IMAD.MOV.U32 R81, RZ, RZ, R75 ;  /* 0x000000ffff513224 */ /* 0x000fe200078e004b */
[----:B------:R-:W-:Y:S01]  /*2fd0*/  PRMT R153, RZ, 0x7610, R153 ;  /* 0x00007610ff997816 */ /* 0x000fe20000000099 */
[----:B------:R-:W-:-:S03]  /*2fe0*/  IMAD R89, R89, UR6, RZ ;  /* 0x0000000659597c24 */ /* 0x000fc6000f8e02ff */
[----:B------:R0:W5:Y:S01]  /*2ff0*/  @P3 LDG.E.U8 R147, desc[UR16][R80.64] ;  /* 0x0000001050933981 */ /* 0x000162000c1e1100 */
[----:B------:R-:W-:Y:S01]  /*3000*/  PRMT R149, RZ, 0x7610, R149 ;  /* 0x00007610ff957816 */ /* 0x000fe20000000095 */
[----:B------:R-:W-:Y:S01]  /*3010*/  @P3 IMAD.MOV.U32 R84, RZ, RZ, R74 ;  /* 0x000000ffff543224 */ /* 0x000fe200078e004a */
[----:B------:R-:W-:Y:S01]  /*3020*/  IADD3 R46, P6, PT, R47, R118, RZ ;  /* 0x000000762f2e7210 */ /* 0x000fe20007fde0ff */
[----:B------:R-:W-:Y:S01]  /*3030*/  @P3 IMAD.MOV.U32 R85, RZ, RZ, R77 ;  /* 0x000000ffff553224 */ /* 0x000fe200078e004d */
[-C--:B0-----:R-:W-:Y:S01]  /*3040*/  LEA.HI.X.SX32 R81, R93, R121.reuse, 0x1, P4 ;  /* 0x000000795d517211 */ /* 0x081fe200020f0eff */
[----:B------:R-:W-:Y:S02]  /*3050*/  @P3 IMAD.MOV.U32 R80, RZ, RZ, R78 ;  /* 0x000000ffff503224 */ /* 0x000fe400078e004e */
[----:B------:R-:W-:Y:S01]  /*3060*/  IMAD R92, R92, UR6, RZ ;  /* 0x000000065c5c7c24 */ /* 0x000fe2000f8e02ff */
[----:B------:R-:W-:Y:S01]  /*3070*/  PRMT R151, RZ, 0x7610, R151 ;  /* 0x00007610ff977816 */ /* 0x000fe20000000097 */
[----:B------:R-:W-:Y:S01]  /*3080*/  @P3 IMAD.MOV.U32 R86, RZ, RZ, R76 ;  /* 0x000000ffff563224 */ /* 0x000fe200078e004c */
[----:B------:R0:W5:Y:S01]  /*3090*/  @P3 LDG.E.U8 R153, desc[UR16][R80.64] ;  /* 0x0000001050993981 */ /* 0x000162000c1e1100 */
[----:B------:R-:W-:Y:S01]  /*30a0*/  @P3 IMAD.MOV.U32 R87, RZ, RZ, R79 ;  /* 0x000000ffff573224 */ /* 0x000fe200078e004f */
[----:B------:R-:W-:Y:S01]  /*30b0*/  LEA.HI.X.SX32 R47, R47, R121, 0x1, P6 ;  /* 0x000000792f2f7211 */ /* 0x000fe200030f0eff */
[----:B------:R-:W-:Y:S01]  /*30c0*/  IMAD R88, R88, UR6, RZ ;  /* 0x0000000658587c24 */ /* 0x000fe2000f8e02ff */
[----:B------:R1:W5:Y:S01]  /*30d0*/  @P3 LDG.E.U8 R149, desc[UR16][R84.64] ;  /* 0x0000001054953981 */ /* 0x000362000c1e1100 */
[----:B------:R-:W-:-:S03]  /*30e0*/  PRMT R155, RZ, 0x7610, R155 ;  /* 0x00007610ff9b7816 */ /* 0x000fc6000000009b */
[----:B------:R3:W5:Y:S01]  /*30f0*/  @P3 LDG.E.U8 R151, desc[UR16][R86.64] ;  /* 0x0000001056973981 */ /* 0x000762000c1e1100 */
[CC--:B0-----:R-:W-:Y:S02]  /*3100*/  IADD3 R80, P5, PT, R89.reuse, R118.reuse, RZ ;  /* 0x0000007659507210 */ /* 0x0c1fe40007fbe0ff */
[-C--:B-1----:R-:W-:Y:S02]  /*3110*/  IADD3 R84, P6, PT, R92, R118.reuse, RZ ;  /* 0x000000765c547210 */ /* 0x082fe40007fde0ff */
[-C--:B------:R-:W-:Y:S02]  /*3120*/  LEA.HI.X.SX32 R85, R89, R121.reuse, 0x1, P5 ;  /* 0x0000007959557211 */ /* 0x080fe400028f0eff */
[----:B---3--:R-:W-:Y:S02]  /*3130*/  IADD3 R86, P4, PT, R88, R118, RZ ;  /* 0x0000007658567210 */ /* 0x008fe40007f9e0ff */
[----:B------:R-:W-:Y:S01]  /*3140*/  LEA.HI.X.SX32 R87, R92, R121, 0x1, P6 ;  /* 0x000000795c577211 */ /* 0x000fe200030f0eff */
[----:B------:R-:W-:-:S02]  /*3150*/  @P3 IMAD.MOV.U32 R92, RZ, RZ, R80 ;  /* 0x000000ffff5c3224 */ /* 0x000fc400078e0050 */
[----:B------:R-:W-:Y:S01]  /*3160*/  @P3 IMAD.MOV.U32 R93, RZ, RZ, R85 ;  /* 0x000000ffff5d3224 */ /* 0x000fe200078e0055 */
[----:B------:R-:W-:Y:S01]  /*3170*/  PRMT R159, RZ, 0x7610, R159 ;  /* 0x00007610ff9f7816 */ /* 0x000fe2000000009f */
[----:B------:R-:W-:Y:S01]  /*3180*/  IMAD R95, R91, UR6, RZ ;  /* 0x000000065b5f7c24 */ /* 0x000fe2000f8e02ff */
[----:B------:R-:W-:Y:S01]  /*3190*/  LEA.HI.X.SX32 R89, R88, R121, 0x1, P4 ;  /* 0x0000007958597211 */ /* 0x000fe200020f0eff */
[----:B------:R-:W-:Y:S01]  /*31a0*/  @P3 IMAD.MOV.U32 R88, RZ, RZ, R86 ;  /* 0x000000ffff583224 */ /* 0x000fe200078e0056 */
[----:B------:R-:W-:Y:S01]  /*31b0*/  PRMT R157, RZ, 0x7610, R157 ;  /* 0x00007610ff9d7816 */ /* 0x000fe2000000009d */
[----:B------:R0:W3:Y:S01]  /*31c0*/  @P3 LDG.E.U8 R155, desc[UR16][R92.64] ;  /* 0x000000105c9b3981 */ /* 0x0000e2000c1e1100 */
[----:B------:R-:W-:Y:S01]  /*31d0*/  IMAD R96, R90, UR6, RZ ;  /* 0x000000065a607c24 */ /* 0x000fe2000f8e02ff */
[----:B------:R-:W-:Y:S02]  /*31e0*/  IADD3 R90, P5, PT, R95, R118, RZ ;  /* 0x000000765f5a7210 */ /* 0x000fe40007fbe0ff */
[----:B------:R1:W3:Y:S01]  /*31f0*/  @P3 LDG.E.U8 R159, desc[UR16][R88.64] ;  /* 0x00000010589f3981 */ /* 0x0002e2000c1e1100 */
[----:B------:R-:W-:Y:S01]  /*3200*/  LOP3.LUT R91, R71, 0x16, RZ, 0xfc, !PT ;  /* 0x00000016475b7812 */ /* 0x000fe200078efcff */
[----:B0-----:R-:W-:-:S02]  /*3210*/  @P3 IMAD.MOV.U32 R92, RZ, RZ, R84 ;  /* 0x000000ffff5c3224 */ /* 0x001fc400078e0054 */
[----:B------:R-:W-:Y:S01]  /*3220*/  @P3 IMAD.MOV.U32 R93, RZ, RZ, R87 ;  /* 0x000000ffff5d3224 */ /* 0x000fe200078e0057 */
[----:B-1----:R-:W-:Y:S01]  /*3230*/  LOP3.LUT R88, R71, 0x6, RZ, 0xfc, !PT ;  /* 0x0000000647587812 */ /* 0x002fe200078efcff */
[----:B------:R-:W-:-:S03]  /*3240*/  IMAD R97, R94, UR6, RZ ;  /* 0x000000065e617c24 */ /* 0x000fc6000f8e02ff */
[----:B------:R0:W3:Y:S01]  /*3250*/  @P3 LDG.E.U8 R157, desc[UR16][R92.64] ;  /* 0x000000105c9d3981 */ /* 0x0000e2000c1e1100 */
[----:B------:R-:W-:Y:S01]  /*3260*/  PRMT R161, RZ, 0x7610, R161 ;  /* 0x00007610ffa17816 */ /* 0x000fe200000000a1 */
[----:B------:R-:W-:Y:S01]  /*3270*/  @P3 IMAD.MOV.U32 R98, RZ, RZ, R90 ;  /* 0x000000ffff623224 */ /* 0x000fe200078e005a */
[-C--:B------:R-:W-:Y:S02]  /*3280*/  IADD3 R94, P6, PT, R97, R118.reuse, RZ ;  /* 0x00000076615e7210 */ /* 0x080fe40007fde0ff */
[-C--:B0-----:R-:W-:Y:S02]  /*3290*/  LEA.HI.X.SX32 R93, R95, R121.reuse, 0x1, P5 ;  /* 0x000000795f5d7211 */ /* 0x081fe400028f0eff */
[----:B------:R-:W-:Y:S02]  /*32a0*/  IADD3 R92, P4, PT, R96, R118, RZ ;  /* 0x00000076605c7210 */ /* 0x000fe40007f9e0ff */
[-C--:B------:R-:W-:Y:S02]  /*32b0*/  ISETP.LT.AND P5, PT, R88, R126.reuse, P0 ;  /* 0x0000007e5800720c */ /* 0x080fe400007a1270 */
[----:B------:R-:W-:Y:S01]  /*32c0*/  ISETP.LT.AND P0, PT, R91, R126, P0 ;  /* 0x0000007e5b00720c */ /* 0x000fe20000701270 */
[----:B------:R-:W-:Y:S01]  /*32d0*/  @P3 IMAD.MOV.U32 R99, RZ, RZ, R93 ;  /* 0x000000ffff633224 */ /* 0x000fe200078e005d */
[----:B------:R-:W-:Y:S01]  /*32e0*/  LEA.HI.X.SX32 R95, R96, R121, 0x1, P4 ;  /* 0x00000079605f7211 */ /* 0x000fe200020f0eff */
[----:B------:R-:W-:Y:S01]  /*32f0*/  @P3 IMAD.MOV.U32 R96, RZ, RZ, R94 ;  /* 0x000000ffff603224 */ /* 0x000fe200078e005e */
[----:B------:R-:W-:-:S02]  /*3300*/  PRMT R163, RZ, 0x7610, R163 ;  /* 0x00007610ffa37816 */ /* 0x000fc400000000a3 */
[----:B------:R0:W3:Y:S01]  /*3310*/  @P3 LDG.E.U8 R161, desc[UR16][R98.64] ;  /* 0x0000001062a13981 */ /* 0x0000e2000c1e1100 */
[----:B------:R-:W-:Y:S02]  /*3320*/  PRMT R165, RZ, 0x7610, R165 ;  /* 0x00007610ffa57816 */ /* 0x000fe400000000a5 */
[----:B------:R-:W-:Y:S01]  /*3330*/  PRMT R130, RZ, 0x7610, R130 ;  /* 0x00007610ff827816 */ /* 0x000fe20000000082 */
[----:B------:R-:W-:Y:S01]  /*3340*/  IMAD R112, R111, UR6, RZ ;  /* 0x000000066f707c24 */ /* 0x000fe2000f8e02ff */
[----:B------:R-:W-:Y:S01]  /*3350*/  LEA.HI.X.SX32 R97, R97, R121, 0x1, P6 ;  /* 0x0000007961617211 */ /* 0x000fe200030f0eff */
[----:B------:R-:W-:Y:S01]  /*3360*/  IMAD R114, R109, UR6, RZ ;  /* 0x000000066d727c24 */ /* 0x000fe2000f8e02ff */
[----:B------:R-:W-:Y:S01]  /*3370*/  PRMT R128, RZ, 0x7610, R128 ;  /* 0x00007610ff807816 */ /* 0x000fe20000000080 */
[----:B------:R-:W-:Y:S01]  /*3380*/  IMAD R116, R102, UR6, RZ ;  /* 0x0000000666747c24 */ /* 0x000fe2000f8e02ff */
[----:B------:R-:W3:Y:S01]  /*3390*/  @P0 LDG.E.U8 R130, desc[UR16][R50.64] ;  /* 0x0000001032820981 */ /* 0x000ee2000c1e1100 */
[----:B0-----:R-:W-:-:S02]  /*33a0*/  @P3 IMAD.MOV.U32 R98, RZ, RZ, R92 ;  /* 0x000000ffff623224 */ /* 0x001fc400078e005c */
[----:B------:R-:W-:Y:S01]  /*33b0*/  @P3 IMAD.MOV.U32 R99, RZ, RZ, R95 ;  /* 0x000000ffff633224 */ /* 0x000fe200078e005f */
[----:B------:R0:W3:Y:S01]  /*33c0*/  @P3 LDG.E.U8 R165, desc[UR16][R96.64] ;  /* 0x0000001060a53981 */ /* 0x0000e2000c1e1100 */
[----:B------:R-:W-:Y:S02]  /*33d0*/  IMAD R125, R103, UR6, RZ ;  /* 0x00000006677d7c24 */ /* 0x000fe4000f8e02ff */
[----:B------:R-:W-:Y:S01]  /*33e0*/  IMAD R132, R104, UR6, RZ ;  /* 0x0000000668847c24 */ /* 0x000fe2000f8e02ff */
[----:B------:R1:W3:Y:S01]  /*33f0*/  @P3 LDG.E.U8 R163, desc[UR16][R98.64] ;  /* 0x0000001062a33981 */ /* 0x0002e2000c1e1100 */
[----:B------:R-:W-:Y:S02]  /*3400*/  IMAD R124, R101, UR6, RZ ;  /* 0x00000006657c7c24 */ /* 0x000fe4000f8e02ff */
[----:B------:R-:W-:Y:S01]  /*3410*/  IMAD R119, R100, UR6, RZ ;  /* 0x0000000664777c24 */ /* 0x000fe2000f8e02ff */
[----:B------:R-:W3:Y:S01]  /*3420*/  @P5 LDG.E.U8 R128, desc[UR16][R48.64] ;  /* 0x0000001030805981 */ /* 0x000ee2000c1e1100 */
[----:B0-----:R-:W-:-:S02]  /*3430*/  IADD3 R96, P0, PT, R112, R118, RZ ;  /* 0x0000007670607210 */ /* 0x001fc40007f1e0ff */
[-C--:B-1----:R-:W-:Y:S01]  /*3440*/  IADD3 R98, P4, PT, R114, R118.reuse, RZ ;  /* 0x0000007672627210 */ /* 0x082fe20007f9e0ff */
[----:B------:R-:W-:Y:S01]  /*3450*/  IMAD R109, R105, UR6, RZ ;  /* 0x00000006696d7c24 */ /* 0x000fe2000f8e02ff */
[-C--:B------:R-:W-:Y:S01]  /*3460*/  LEA.HI.X.SX32 R99, R112, R121.reuse, 0x1, P0 ;  /* 0x0000007970637211 */ /* 0x080fe200000f0eff */
[----:B------:R-:W-:Y:S01]  /*3470*/  IMAD R111, R106, UR6, RZ ;  /* 0x000000066a6f7c24 */ /* 0x000fe2000f8e02ff */
[-C--:B------:R-:W-:Y:S01]  /*3480*/  LEA.HI.X.SX32 R101, R114, R121.reuse, 0x1, P4 ;  /* 0x0000007972657211 */ /* 0x080fe200020f0eff */
[----:B------:R-:W-:Y:S01]  /*3490*/  IMAD R113, R107, UR6, RZ ;  /* 0x000000066b717c24 */ /* 0x000fe2000f8e02ff */
[-C--:B------:R-:W-:Y:S02]  /*34a0*/  IADD3 R100, P0, PT, R116, R118.reuse, RZ ;  /* 0x0000007674647210 */ /* 0x080fe40007f1e0ff */
[CC--:B------:R-:W-:Y:S02]  /*34b0*/  IADD3 R102, P4, PT, R125.reuse, R118.reuse, RZ ;  /* 0x000000767d667210 */ /* 0x0c0fe40007f9e0ff */
[----:B------:R-:W-:Y:S01]  /*34c0*/  IADD3 R104, P5, PT, R132, R118, RZ ;  /* 0x0000007684687210 */ /* 0x000fe20007fbe0ff */
[----:B------:R-:W-:Y:S01]  /*34d0*/  IMAD R115, R108, UR6, RZ ;  /* 0x000000066c737c24 */ /* 0x000fe2000f8e02ff */
[-C--:B------:R-:W-:Y:S01]  /*34e0*/  LEA.HI.X.SX32 R103, R116, R121.reuse, 0x1, P0 ;  /* 0x0000007974677211 */ /* 0x080fe200000f0eff */
[----:B------:R-:W-:Y:S01]  /*34f0*/  IMAD R117, R110, UR6, RZ ;  /* 0x000000066e757c24 */ /* 0x000fe2000f8e02ff */
[----:B------:R-:W-:-:S02]  /*3500*/  LEA.HI.X.SX32 R105, R125, R121, 0x1, P4 ;  /* 0x000000797d697211 */ /* 0x000fc400020f0eff */
[-C--:B------:R-:W-:Y:S02]  /*3510*/  LEA.HI.X.SX32 R107, R132, R121.reuse, 0x1, P5 ;  /* 0x00000079846b7211 */ /* 0x080fe400028f0eff */
[-C--:B------:R-:W-:Y:S02]  /*3520*/  IADD3 R106, P0, PT, R109, R118.reuse, RZ ;  /* 0x000000766d6a7210 */ /* 0x080fe40007f1e0ff */
[-C--:B------:R-:W-:Y:S02]  /*3530*/  IADD3 R108, P4, PT, R111, R118.reuse, RZ ;  /* 0x000000766f6c7210 */ /* 0x080fe40007f9e0ff */
[----:B------:R-:W-:Y:S02]  /*3540*/  IADD3 R110, P5, PT, R113, R118, RZ ;  /* 0x00000076716e7210 */ /* 0x000fe40007fbe0ff */
[-C--:B------:R-:W-:Y:S02]  /*3550*/  LEA.HI.X.SX32 R109, R109, R121.reuse, 0x1, P0 ;  /* 0x000000796d6d7211 */ /* 0x080fe400000f0eff */
[----:B------:R-:W-:-:S02]  /*3560*/  LEA.HI.X.SX32 R111, R111, R121, 0x1, P4 ;  /* 0x000000796f6f7211 */ /* 0x000fc400020f0eff */
[-C--:B------:R-:W-:Y:S02]  /*3570*/  LEA.HI.X.SX32 R113, R113, R121.reuse, 0x1, P5 ;  /* 0x0000007971717211 */ /* 0x080fe400028f0eff */
[-C--:B------:R-:W-:Y:S02]  /*3580*/  IADD3 R112, P0, PT, R115, R118.reuse, RZ ;  /* 0x0000007673707210 */ /* 0x080fe40007f1e0ff */
[-C--:B------:R-:W-:Y:S02]  /*3590*/  IADD3 R114, P4, PT, R117, R118.reuse, RZ ;  /* 0x0000007675727210 */ /* 0x080fe40007f9e0ff */
[-C--:B------:R-:W-:Y:S02]  /*35a0*/  IADD3 R116, P5, PT, R119, R118.reuse, RZ ;  /* 0x0000007677747210 */ /* 0x080fe40007fbe0ff */
[----:B------:R-:W-:Y:S02]  /*35b0*/  IADD3 R118, P6, PT, R124, R118, RZ ;  /* 0x000000767c767210 */ /* 0x000fe40007fde0ff */
[----:B------:R-:W-:-:S02]  /*35c0*/  LEA.HI.X.SX32 R115, R115, R121, 0x1, P0 ;  /* 0x0000007973737211 */ /* 0x000fc400000f0eff */
[-C--:B------:R-:W-:Y:S02]  /*35d0*/  LEA.HI.X.SX32 R117, R117, R121.reuse, 0x1, P4 ;  /* 0x0000007975757211 */ /* 0x080fe400020f0eff */
[-C--:B------:R-:W-:Y:S01]  /*35e0*/  LEA.HI.X.SX32 R119, R119, R121.reuse, 0x1, P5 ;  /* 0x0000007977777211 */ /* 0x080fe200028f0eff */
[----:B------:R-:W-:Y:S01]  /*35f0*/  @P3 IMAD.MOV.U32 R125, RZ, RZ, R99 ;  /* 0x000000ffff7d3224 */ /* 0x000fe200078e0063 */
[----:B------:R-:W-:Y:S01]  /*3600*/  LEA.HI.X.SX32 R121, R124, R121, 0x1, P6 ;  /* 0x000000797c797211 */ /* 0x000fe200030f0eff */
[----:B------:R-:W-:Y:S01]  /*3610*/  @P3 IMAD.MOV.U32 R124, RZ, RZ, R96 ;  /* 0x000000ffff7c3224 */ /* 0x000fe200078e0060 */
[----:B------:R-:W-:Y:S02]  /*3620*/  PRMT R132, RZ, 0x7610, R132 ;  /* 0x00007610ff847816 */ /* 0x000fe40000000084 */
[----:B------:R-:W-:-:S04]  /*3630*/  PRMT R134, RZ, 0x7610, R134 ;  /* 0x00007610ff867816 */ /* 0x000fc80000000086 */
[----:B------:R0:W3:Y:S01]  /*3640*/  @P3 LDG.E.U8 R132, desc[UR16][R124.64] ;  /* 0x000000107c843981 */ /* 0x0000e2000c1e1100 */
[----:B------:R-:W-:-:S04]  /*3650*/  @!UP0 UIADD3 UR4, UPT, UPT, -UR7, 0x100000, URZ ;  /* 0x0010000007048890 */ /* 0x000fc8000fffe1ff */
[----:B------:R-:W-:Y:S02]  /*3660*/  @!UP0 USHF.L.U32 UR5, UR4, 0xb, URZ ;  /* 0x0000000b04058899 */ /* 0x000fe400080006ff */
[----:B------:R-:W-:Y:S01]  /*3670*/  @!UP0 USHF.L.U32 UR4, UR4, 0x1, URZ ;  /* 0x0000000104048899 */ /* 0x000fe200080006ff */
[----:B------:R-:W-:Y:S01]  /*3680*/  PRMT R136, RZ, 0x7610, R136 ;  /* 0x00007610ff887816 */ /* 0x000fe20000000088 */
[----:B0-----:R-:W-:Y:S02]  /*3690*/  @P3 IMAD.MOV.U32 R124, RZ, RZ, R98 ;  /* 0x000000ffff7c3224 */ /* 0x001fe400078e0062 */
[----:B------:R-:W-:-:S05]  /*36a0*/  @P3 IMAD.MOV.U32 R125, RZ, RZ, R101 ;  /* 0x000000ffff7d3224 */ /* 0x000fca00078e0065 */
[----:B------:R0:W3:Y:S01]  /*36b0*/  @P3 LDG.E.U8 R134, desc[UR16][R124.64] ;  /* 0x000000107c863981 */ /* 0x0000e2000c1e1100 */
[----:B------:R-:W-:Y:S01]  /*36c0*/  VOTEU.ALL UP0, P2 ;  /* 0x0000000000ff7886 */ /* 0x000fe20001000000 */
[----:B------:R-:W-:-:S04]  /*36d0*/  PRMT R138, RZ, 0x7610, R138 ;  /* 0x00007610ff8a7816 */ /* 0x000fc8000000008a */
[----:B------:R1:W1:Y:S01]  /*36e0*/  @!UP0 SYNCS.EXCH.64 URZ, [UR15+0x3008], UR4 ;  /* 0x003008040fff85b2 */ /* 0x0002620008000100 */
[----:B0-----:R-:W-:Y:S02]  /*36f0*/  @P3 IMAD.MOV.U32 R124, RZ, RZ, R100 ;  /* 0x000000ffff7c3224 */ /* 0x001fe400078e0064 */
[----:B------:R-:W-:-:S05]  /*3700*/  @P3 IMAD.MOV.U32 R125, RZ, RZ, R103 ;  /* 0x000000ffff7d3224 */ /* 0x000fca00078e0067 */
[----:B------:R0:W3:Y:S04]  /*3710*/  @P3 LDG.E.U8 R136, desc[UR16][R124.64] ;  /* 0x000000107c883981 */ /* 0x0000e8000c1e1100 */
[----:B------:R1:W-:Y:S01]  /*3720*/  STS.U8 [R0+UR15+0x2200], R140 ;  /* 0x0022008c00007988 */ /* 0x0003e2000800000f */
[----:B0-----:R-:W-:Y:S02]  /*3730*/  @P3 IMAD.MOV.U32 R124, RZ, RZ, R102 ;  /* 0x000000ffff7c3224 */ /* 0x001fe400078e0066 */
[----:B------:R-:W-:Y:S01]  /*3740*/  @P3 IMAD.MOV.U32 R125, RZ, RZ, R105 ;  /* 0x000000ffff7d3224 */ /* 0x000fe200078e0069 */
[----:B-1----:R-:W-:-:S04]  /*3750*/  PRMT R140, RZ, 0x7610, R140 ;  /* 0x00007610ff8c7816 */ /* 0x002fc8000000008c */
[----:B------:R0:W3:Y:S04]  /*3760*/  @P3 LDG.E.U8 R138, desc[UR16][R124.64] ;  /* 0x000000107c8a3981 */ /* 0x0000e8000c1e1100 */
[----:B----4-:R1:W-:Y:S01]  /*3770*/  STS.U8 [R0+UR15+0x2400], R142 ;  /* 0x0024008e00007988 */ /* 0x0103e2000800000f */
[----:B0-----:R-:W-:Y:S02]  /*3780*/  @P3 IMAD.MOV.U32 R124, RZ, RZ, R104 ;  /* 0x000000ffff7c3224 */ /* 0x001fe400078e0068 */
[----:B------:R-:W-:Y:S01]  /*3790*/  @P3 IMAD.MOV.U32 R125, RZ, RZ, R107 ;  /* 0x000000ffff7d3224 */ /* 0x000fe200078e006b */
[----:B-1----:R-:W-:-:S04]  /*37a0*/  PRMT R142, RZ, 0x7610, R142 ;  /* 0x00007610ff8e7816 */ /* 0x002fc8000000008e */
[----:B------:R0:W4:Y:S04]  /*37b0*/  @P3 LDG.E.U8 R140, desc[UR16][R124.64] ;  /* 0x000000107c8c3981 */ /* 0x000128000c1e1100 */
[----:B--2---:R1:W-:Y:S01]  /*37c0*/  STS.U8 [R0+UR15+0x2000], R120 ;  /* 0x0020007800007988 */ /* 0x0043e2000800000f */
[----:B0-----:R-:W-:Y:S02]  /*37d0*/  @P3 IMAD.MOV.U32 R124, RZ, RZ, R106 ;  /* 0x000000ffff7c3224 */ /* 0x001fe400078e006a */
[----:B------:R-:W-:Y:S01]  /*37e0*/  @P3 IMAD.MOV.U32 R125, RZ, RZ, R109 ;  /* 0x000000ffff7d3224 */ /* 0x000fe200078e006d */
[----:B------:R0:W-:Y:S01]  /*37f0*/  STS.U8 [R0+UR15+0x2600], R144 ;  /* 0x0026009000007988 */ /* 0x0001e2000800000f */
[----:B-1----:R-:W-:-:S03]  /*3800*/  LOP3.LUT R120, R0, 0x10, RZ, 0x3c, !PT ;  /* 0x0000001000787812 */ /* 0x002fc600078e3cff */
[----:B------:R1:W2:Y:S01]  /*3810*/  @P3 LDG.E.U8 R142, desc[UR16][R124.64] ;  /* 0x000000107c8e3981 */ /* 0x0002a2000c1e1100 */
[----:B0-----:R-:W-:Y:S01]  /*3820*/  PRMT R144, RZ, 0x7610, R144 ;  /* 0x00007610ff907816 */ /* 0x001fe20000000090 */
[----:B-1----:R-:W-:Y:S02]  /*3830*/  @P3 IMAD.MOV.U32 R124, RZ, RZ, R108 ;  /* 0x000000ffff7c3224 */ /* 0x002fe400078e006c */
[----:B------:R-:W-:Y:S01]  /*3840*/  @P3 IMAD.MOV.U32 R125, RZ, RZ, R111 ;  /* 0x000000ffff7d3224 */ /* 0x000fe200078e006f */
[----:B------:R0:W-:Y:S04]  /*3850*/  STS.U8 [R120+UR15+0x2280], R148 ;  /* 0x0022809478007988 */ /* 0x0001e8000800000f */
[----:B------:R1:W2:Y:S01]  /*3860*/  @P3 LDG.E.U8 R144, desc[UR16][R124.64] ;  /* 0x000000107c903981 */ /* 0x0002a2000c1e1100 */
[----:B0-----:R-:W-:Y:S01]  /*3870*/  PRMT R148, RZ, 0x7610, R148 ;  /* 0x00007610ff947816 */ /* 0x001fe20000000094 */
[----:B-1----:R-:W-:-:S02]  /*3880*/  @P3 IMAD.MOV.U32 R124, RZ, RZ, R110 ;  /* 0x000000ffff7c3224 */ /* 0x002fc400078e006e */
[----:B------:R-:W-:Y:S01]  /*3890*/  @P3 IMAD.MOV.U32 R125, RZ, RZ, R113 ;  /* 0x000000ffff7d3224 */ /* 0x000fe200078e0071 */
[----:B------:R0:W-:Y:S04]  /*38a0*/  STS.U8 [R120+UR15+0x2480], R152 ;  /* 0x0024809878007988 */ /* 0x0001e8000800000f */
[----:B------:R1:W2:Y:S01]  /*38b0*/  @P3 LDG.E.U8 R148, desc[UR16][R124.64] ;  /* 0x000000107c943981 */ /* 0x0002a2000c1e1100 */
[----:B0-----:R-:W-:Y:S01]  /*38c0*/  PRMT R152, RZ, 0x7610, R152 ;  /* 0x00007610ff987816 */ /* 0x001fe20000000098 */
[----:B-1----:R-:W-:Y:S02]  /*38d0*/  @P3 IMAD.MOV.U32 R124, RZ, RZ, R112 ;  /* 0x000000ffff7c3224 */ /* 0x002fe400078e0070 */
[----:B------:R-:W-:Y:S01]  /*38e0*/  @P3 IMAD.MOV.U32 R125, RZ, RZ, R115 ;  /* 0x000000ffff7d3224 */ /* 0x000fe200078e0073 */
[----:B------:R0:W-:Y:S04]  /*38f0*/  STS.U8 [R120+UR15+0x2080], R122 ;  /* 0x0020807a78007988 */ /* 0x0001e8000800000f */
[----:B------:R1:W-:Y:S04]  /*3900*/  STS.U8 [R120+UR15+0x2680], R160 ;  /* 0x002680a078007988 */ /* 0x0003e8000800000f */
[----:B------:R1:W2:Y:S01]  /*3910*/  @P3 LDG.E.U8 R152, desc[UR16][R124.64] ;  /* 0x000000107c983981 */ /* 0x0002a2000c1e1100 */
[----:B0-----:R-:W-:-:S02]  /*3920*/  LOP3.LUT R122, R0, 0x20, RZ, 0x3c, !PT ;  /* 0x00000020007a7812 */ /* 0x001fc400078e3cff */
[----:B-1----:R-:W-:Y:S01]  /*3930*/  PRMT R160, RZ, 0x7610, R160 ;  /* 0x00007610ffa07816 */ /* 0x002fe200000000a0 */
[----:B------:R-:W-:Y:S02]  /*3940*/  @P3 IMAD.MOV.U32 R124, RZ, RZ, R114 ;  /* 0x000000ffff7c3224 */ /* 0x000fe400078e0072 */
[----:B------:R-:W-:Y:S01]  /*3950*/  @P3 IMAD.MOV.U32 R125, RZ, RZ, R117 ;  /* 0x000000ffff7d3224 */ /* 0x000fe200078e0075 */
[----:B------:R0:W-:Y:S04]  /*3960*/  STS.U8 [R122+UR15+0x2300], R158 ;  /* 0x0023009e7a007988 */ /* 0x0001e8000800000f */
[----:B------:R1:W2:Y:S01]  /*3970*/  @P3 LDG.E.U8 R160, desc[UR16][R124.64] ;  /* 0x000000107ca03981 */ /* 0x0002a2000c1e1100 */
[----:B------:R-:W-:Y:S02]  /*3980*/  PRMT R127, RZ, 0x7610, R127 ;  /* 0x00007610ff7f7816 */ /* 0x000fe4000000007f */
[----:B0-----:R-:W-:Y:S01]  /*3990*/  PRMT R158, RZ, 0x7610, R158 ;  /* 0x00007610ff9e7816 */ /* 0x001fe2000000009e */
[----:B------:R0:W-:Y:S01]  /*39a0*/  STS.U8 [R122+UR15+0x2500], R156 ;  /* 0x0025009c7a007988 */ /* 0x0001e2000800000f */
[----:B-1----:R-:W-:Y:S01]  /*39b0*/  @P3 IMAD.MOV.U32 R124, RZ, RZ, R116 ;  /* 0x000000ffff7c3224 */ /* 0x002fe200078e0074 */
[----:B------:R-:W-:Y:S01]  /*39c0*/  PRMT R129, RZ, 0x7610, R129 ;  /* 0x00007610ff817816 */ /* 0x000fe20000000081 */
[----:B------:R-:W-:Y:S01]  /*39d0*/  @P3 IMAD.MOV.U32 R125, RZ, RZ, R119 ;  /* 0x000000ffff7d3224 */ /* 0x000fe200078e0077 */
[----:B------:R-:W-:Y:S01]  /*39e0*/  PRMT R131, RZ, 0x7610, R131 ;  /* 0x00007610ff837816 */ /* 0x000fe20000000083 */
[----:B------:R-:W2:Y:S01]  /*39f0*/  @P3 LDG.E.U8 R127, desc[UR16][R46.64] ;  /* 0x000000102e7f3981 */ /* 0x000ea2000c1e1100 */
[----:B------:R-:W-:-:S02]  /*3a00*/  PRMT R133, RZ, 0x7610, R133 ;  /* 0x00007610ff857816 */ /* 0x000fc40000000085 */
[----:B------:R-:W-:Y:S01]  /*3a10*/  PRMT R135, RZ, 0x7610, R135 ;  /* 0x00007610ff877816 */ /* 0x000fe20000000087 */
[----:B------:R1:W4:Y:S01]  /*3a20*/  @P3 LDG.E.U8 R158, desc[UR16][R124.64] ;  /* 0x000000107c9e3981 */ /* 0x000322000c1e1100 */
[----:B------:R-:W-:Y:S02]  /*3a30*/  PRMT R137, RZ, 0x7610, R137 ;  /* 0x00007610ff897816 */ /* 0x000fe40000000089 */
[----:B------:R-:W-:Y:S01]  /*3a40*/  PRMT R139, RZ, 0x7610, R139 ;  /* 0x00007610ff8b7816 */ /* 0x000fe2000000008b */
[----:B------:R-:W4:Y:S01]  /*3a50*/  @P3 LDG.E.U8 R129, desc[UR16][R52.64] ;  /* 0x0000001034813981 */ /* 0x000f22000c1e1100 */
[----:B------:R-:W-:Y:S02]  /*3a60*/  PRMT R141, RZ, 0x7610, R141 ;  /* 0x00007610ff8d7816 */ /* 0x000fe4000000008d */
[----:B------:R-:W-:Y:S01]  /*3a70*/  PRMT R143, RZ, 0x7610, R143 ;  /* 0x00007610ff8f7816 */ /* 0x000fe2000000008f */
[----:B------:R-:W4:Y:S01]  /*3a80*/  @P3 LDG.E.U8 R131, desc[UR16][R54.64] ;  /* 0x0000001036833981 */ /* 0x000f22000c1e1100 */
[----:B0-----:R-:W-:Y:S01]  /*3a90*/  PRMT R156, RZ, 0x7610, R156 ;  /* 0x00007610ff9c7816 */ /* 0x001fe2000000009c */
[----:B-1----:R-:W-:-:S02]  /*3aa0*/  @P3 IMAD.MOV.U32 R124, RZ, RZ, R118 ;  /* 0x000000ffff7c3224 */ /* 0x002fc400078e0076 */
[----:B------:R-:W-:Y:S01]  /*3ab0*/  @P3 IMAD.MOV.U32 R125, RZ, RZ, R121 ;  /* 0x000000ffff7d3224 */ /* 0x000fe200078e0079 */
[----:B------:R-:W4:Y:S04]  /*3ac0*/  @P3 LDG.E.U8 R133, desc[UR16][R56.64] ;  /* 0x0000001038853981 */ /* 0x000f28000c1e1100 */
[----:B------:R-:W4:Y:S04]  /*3ad0*/  @P3 LDG.E.U8 R135, desc[UR16][R58.64] ;  /* 0x000000103a873981 */ /* 0x000f28000c1e1100 */
[----:B------:R-:W4:Y:S04]  /*3ae0*/  @P3 LDG.E.U8 R137, desc[UR16][R60.64] ;  /* 0x000000103c893981 */ /* 0x000f28000c1e1100 */
[----:B------:R-:W4:Y:S04]  /*3af0*/  @P3 LDG.E.U8 R139, desc[UR16][R62.64] ;  /* 0x000000103e8b3981 */ /* 0x000f28000c1e1100 */
[----:B------:R-:W4:Y:S04]  /*3b00*/  @P3 LDG.E.U8 R141, desc[UR16][R64.64] ;  /* 0x00000010408d3981 */ /* 0x000f28000c1e1100 */
[----:B------:R-:W4:Y:S04]  /*3b10*/  @P3 LDG.E.U8 R143, desc[UR16][R66.64] ;  /* 0x00000010428f3981 */ /* 0x000f28000c1e1100 */
[----:B------:R-:W4:Y:S04]  /*3b20*/  @P3 LDG.E.U8 R156, desc[UR16][R124.64] ;  /* 0x000000107c9c3981 */ /* 0x000f28000c1e1100 */
[----:B-----5:R0:W-:Y:S04]  /*3b30*/  STS.U8 [R122+UR15+0x2100], R123 ;  /* 0x0021007b7a007988 */ /* 0x0201e8000800000f */
[----:B------:R1:W-:Y:S01]  /*3b40*/  STS.U8 [R122+UR15+0x2700], R154 ;  /* 0x0027009a7a007988 */ /* 0x0003e2000800000f */
[----:B0-----:R-:W-:-:S05]  /*3b50*/  LOP3.LUT R123, R0, 0x30, RZ, 0x3c, !PT ;  /* 0x00000030007b7812 */ /* 0x001fca00078e3cff */
[----:B------:R1:W-:Y:S04]  /*3b60*/  STS.U8 [R123+UR15+0x2380], R150 ;  /* 0x002380967b007988 */ /* 0x0003e8000800000f */
[----:B------:R1:W-:Y:S04]  /*3b70*/  STS.U8 [R123+UR15+0x2780], R146 ;  /* 0x002780927b007988 */ /* 0x0003e8000800000f */
[----:B---3--:R1:W-:Y:S04]  /*3b80*/  STS.U8 [R123+UR15+0x2580], R130 ;  /* 0x002580827b007988 */ /* 0x0083e8000800000f */
[----:B------:R1:W-:Y:S04]  /*3b90*/  STS.U8 [R123+UR15+0x2180], R128 ;  /* 0x002180807b007988 */ /* 0x0003e8000800000f */
[----:B------:R1:W-:Y:S04]  /*3ba0*/  STS.U8 [R0+UR15+0x900], R145 ;  /* 0x0009009100007988 */ /* 0x0003e8000800000f */
[----:B------:R1:W-:Y:S04]  /*3bb0*/  STS.U8 [R0+UR15+0xa00], R147 ;  /* 0x000a009300007988 */ /* 0x0003e8000800000f */
[----:B------:R1:W-:Y:S04]  /*3bc0*/  STS.U8 [R0+UR15+0xb00], R149 ;  /* 0x000b009500007988 */ /* 0x0003e8000800000f */
[----:B------:R1:W-:Y:S04]  /*3bd0*/  STS.U8 [R0+UR15+0xc00], R151 ;  /* 0x000c009700007988 */ /* 0x0003e8000800000f */
[----:B------:R1:W-:Y:S04]  /*3be0*/  STS.U8 [R0+UR15+0xd00], R153 ;  /* 0x000d009900007988 */ /* 0x0003e8000800000f */
[----:B------:R1:W-:Y:S04]  /*3bf0*/  STS.U8 [R0+UR15+0xe00], R155 ;  /* 0x000e009b00007988 */ /* 0x0003e8000800000f */
[----:B------:R1:W-:Y:S01]  /*3c00*/  STS.U8 [R0+UR15+0xf00], R157 ;  /* 0x000f009d00007988 */ /* 0x0003e2000800000f */
[----:B------:R-:W-:-:S04]  /*3c10*/  ISETP.NE.U32.AND P0, PT, RZ, UR8, PT ;  /* 0x00000008ff007c0c */ /* 0x000fc8000bf05070 */
[C---:B------:R-:W-:Y:S02]  /*3c20*/  ISETP.LT.OR P3, PT, R4.reuse, 0x20, P0 ;  /* 0x000000200400780c */ /* 0x040fe40000761670 */
[----:B------:R-:W-:Y:S01]  /*3c30*/  ISETP.GE.AND P4, PT, R4, 0x40, PT ;  /* 0x000000400400780c */ /* 0x000fe20003f86270 */
[----:B--2---:R1:W-:Y:S04]  /*3c40*/  STS.U8 [R0+UR15], R127 ;  /* 0x0000007f00007988 */ /* 0x0043e8000800000f */
[----:B----4-:R1:W-:Y:S04]  /*3c50*/  STS.U8 [R0+UR15+0x100], R129 ;  /* 0x0001008100007988 */ /* 0x0103e8000800000f */
[----:B------:R1:W-:Y:S04]  /*3c60*/  STS.U8 [R0+UR15+0x200], R131 ;  /* 0x0002008300007988 */ /* 0x0003e8000800000f */
        /* <DEDUP_REMOVED lines=22> */
[----:B------:R0:W-:Y:S06]  /*3dd0*/  MEMBAR.ALL.CTA ;  /* 0x0000000000007992 */ /* 0x0001ec0000008000 */
[----:B0-----:R-:W0:Y:S02]  /*3de0*/  FENCE.VIEW.ASYNC.S ;  /* 0x00000000000073c6 */ /* 0x001e240000000000 */
[----:B0-----:R-:W-:Y:S06]  /*3df0*/  BAR.SYNC.DEFER_BLOCKING 0x0 ;  /* 0x0000000000007b1d */ /* 0x001fec0000010000 */
[----:B------:R-:W-:Y:S05]  /*3e00*/  @P3 BRA `(.L_x_6) ;  /* 0x00000000003c3947 */ /* 0x000fea0003800000 */
[----:B------:R-:W-:Y:S02]  /*3e10*/  UIADD3 UR4, UPT, UPT, UR15, 0x2000, URZ ;  /* 0x000020000f047890 */ /* 0x000fe4000fffe0ff */
[----:B------:R-:W-:Y:S02]  /*3e20*/  USHF.R.U32.HI UR8, URZ, 0x4, UR15 ;  /* 0x00000004ff087899 */ /* 0x000fe4000801160f */
[----:B------:R-:W-:Y:S02]  /*3e30*/  USHF.R.U32.HI UR4, URZ, 0x4, UR4 ;  /* 0x00000004ff047899 */ /* 0x000fe40008011604 */
[----:B------:R-:W-:Y:S02]  /*3e40*/  USGXT.U32 UR8, UR8, 0xe ;  /* 0x0000000e0808789a */ /* 0x000fe40008000000 */
[----:B------:R-:W-:Y:S01]  /*3e50*/  USGXT.U32 UR6, UR4, 0xe ;  /* 0x0000000e0406789a */ /* 0x000fe20008000000 */
[----:B------:R-:W-:Y:S02]  /*3e60*/  UMOV UR5, URZ ;  /* 0x000000ff00057c82 */ /* 0x000fe40008000000 */
[----:B------:R-:W-:Y:S01]  /*3e70*/  UMOV UR4, UR10 ;  /* 0x0000000a00047c82 */ /* 0x000fe20008000000 */
[----:B------:R-:W-:Y:S01]  /*3e80*/  UMOV UR20, 0x0 ;  /* 0x0000000000147882 */ /* 0x000fe20000000000 */
[----:B------:R-:W-:Y:S01]  /*3e90*/  UMOV UR21, 0x4208490 ;  /* 0x0420849000157882 */ /* 0x000fe20000000000 */
[----:B------:R-:W-:Y:S01]  /*3ea0*/  UMOV UR9, 0xc0004010 ;  /* 0xc000401000097882 */ /* 0x000fe20000000000 */
[----:B------:R-:W-:Y:S01]  /*3eb0*/  UMOV UR7, 0x80004020 ;  /* 0x8000402000077882 */ /* 0x000fe20000000000 */
[----:B------:R-:W-:Y:S01]  /*3ec0*/  UMOV UR4, UR4 ;  /* 0x0000000400047c82 */ /* 0x000fe20008000000 */
[----:B------:R0:W-:Y:S01]  /*3ed0*/  UTCQMMA gdesc[UR6], gdesc[UR8], tmem[UR18], tmem[UR20], idesc[UR21], !UPT ;  /* 0x00ff1408060075ea */ /* 0x0001e2000f800312 */
[----:B------:R0:W-:Y:S01]  /*3ee0*/  UTCBAR [UR4], URZ ;  /* 0x000000ff040073e9 */ /* 0x0001e200080000ff */
[----:B------:R-:W-:-:S02]  /*3ef0*/  NOP ;  /* 0x0000000000007918 */ /* 0x000fc40000000000 */
.L_x_6:
[----:B0-----:R-:W-:Y:S01]  /*3f00*/  UMOV UR4, URZ ;  /* 0x000000ff00047c82 */ /* 0x001fe20008000000 */
[----:B------:R-:W-:Y:S05]  /*3f10*/  @!P4 BRA `(.L_x_7) ;  /* 0x0000001400c0c947 */ /* 0x000fea0003800000 */
[----:B-1----:R-:W-:Y:S01]  /*3f20*/  SHF.R.S32.HI R127, RZ, 0x1f, R4 ;  /* 0x0000001fff7f7819 */ /* 0x002fe20000011404 */
[----:B------:R-:W-:Y:S01]  /*3f30*/  IMAD.SHL.U32 R125, R82, 0x20, RZ ;  /* 0x00000020527d7824 */ /* 0x000fe200078e00ff */
[----:B------:R-:W-:Y:S01]  /*3f40*/  UIADD3 UR5, UPT, UPT, UR15, 0x1000, URZ ;  /* 0x000010000f057890 */ /* 0x000fe2000fffe0ff */
[----:B------:R-:W-:Y:S01]  /*3f50*/  VIADD R124, R126, 0xffffffe0 ;  /* 0xffffffe07e7c7836 */ /* 0x000fe20000000000 */
[----:B------:R-:W-:Y:S01]  /*3f60*/  LEA.HI R82, R127, R4, RZ, 0x5 ;  /* 0x000000047f527211 */ /* 0x000fe200078f28ff */
[----:B------:R-:W-:Y:S01]  /*3f70*/  UIADD3 UR4, UPT, UPT, UR15, 0x2800, URZ ;  /* 0x000028000f047890 */ /* 0x000fe2000fffe0ff */
[----:B------:R-:W-:Y:S01]  /*3f80*/  IMAD.SHL.U32 R127, R83, 0x20, RZ ;  /* 0x00000020537f7824 */ /* 0x000fe200078e00ff */
[----:B------:R-:W-:Y:S01]  /*3f90*/  USHF.R.U32.HI UR5, URZ, 0x4, UR5 ;  /* 0x00000004ff057899 */ /* 0x000fe20008011605 */
[----:B------:R-:W-:Y:S01]  /*3fa0*/  SHF.R.S32.HI R82, RZ, 0x5, R82 ;  /* 0x00000005ff527819 */ /* 0x000fe20000011452 */
[----:B------:R-:W-:Y:S01]  /*3fb0*/  USHF.R.U32.HI UR4, URZ, 0x4, UR4 ;  /* 0x00000004ff047899 */ /* 0x000fe20008011604 */
[----:B------:R-:W-:Y:S01]  /*3fc0*/  IMAD.MOV.U32 R83, RZ, RZ, RZ ;  /* 0x000000ffff537224 */ /* 0x000fe200078e00ff */
[----:B------:R-:W-:Y:S01]  /*3fd0*/  SHF.R.S32.HI R126, RZ, 0x1f, R125 ;  /* 0x0000001fff7e7819 */ /* 0x000fe2000001147d */
[----:B------:R-:W-:Y:S01]  /*3fe0*/  UMOV UR13, UR10 ;  /* 0x0000000a000d7c82 */ /* 0x000fe20008000000 */
[----:B------:R-:W-:Y:S01]  /*3ff0*/  VIMNMX R82, PT, PT, R82, 0x2, !PT ;  /* 0x0000000252527848 */ /* 0x000fe20007fe0100 */
[----:B------:R-:W-:Y:S01]  /*4000*/  USGXT.U32 UR10, UR5, 0xe ;  /* 0x0000000e050a789a */ /* 0x000fe20008000000 */
[----:B------:R-:W-:Y:S01]  /*4010*/  SHF.R.S32.HI R128, RZ, 0x1f, R127 ;  /* 0x0000001fff807819 */ /* 0x000fe2000001147f */
[----:B------:R-:W-:-:S02]  /*4020*/  USGXT.U32 UR8, UR4, 0xe ;  /* 0x0000000e0408789a */ /* 0x000fc40008000000 */
[----:B------:R-:W-:Y:S01]  /*4030*/  VIADD R129, R82, 0xffffffff ;  /* 0xffffffff52817836 */ /* 0x000fe20000000000 */
[----:B------:R-:W-:Y:S01]  /*4040*/  UMOV UR14, 0x1 ;  /* 0x00000001000e7882 */ /* 0x000fe20000000000 */
[----:B------:R-:W-:-:S08]  /*4050*/  UMOV UR5, URZ ;  /* 0x000000ff00057c82 */ /* 0x000fd00008000000 */
.L_x_10:
[----:B------:R-:W-:Y:S01]  /*4060*/  IADD3 R80, P6, PT, R127, R80, RZ ;  /* 0x000000507f507210 */ /* 0x000fe20007fde0ff */
[----:B------:R-:W-:Y:S01]  /*4070*/  IMAD.U32 R83, R83, -0x80000000, RZ ;  /* 0x8000000053537824 */ /* 0x000fe200078e00ff */
[C---:B------:R-:W-:Y:S02]  /*4080*/  IADD3 R116, P5, PT, R127.reuse, R116, RZ ;  /* 0x000000747f747210 */ /* 0x040fe40007fbe0ff */
[C---:B------:R-:W-:Y:S01]  /*4090*/  IADD3 R118, P3, PT, R127.reuse, R118, RZ ;  /* 0x000000767f767210 */ /* 0x040fe20007f7e0ff */
[C---:B------:R-:W-:Y:S01]  /*40a0*/  IMAD.X R85, R128.reuse, 0x1, R85, P6 ;  /* 0x0000000180557824 */ /* 0x040fe200030e0655 */
        /* <DEDUP_REMOVED lines=52> */
[----:B0-----:R-:W0:Y:S01]  /*43f0*/  SYNCS.PHASECHK.TRANS64.TRYWAIT P6, [UR13], R83 ;  /* 0x00000053ff0075a7 */ /* 0x001e2200080c110d */
[C---:B------:R-:W-:Y:S01]  /*4400*/  IADD3 R86, P5, PT, R127.reuse, R86, RZ ;  /* 0x000000567f567210 */ /* 0x040fe20007fbe0ff */
[C---:B------:R-:W-:Y:S01]  /*4410*/  IMAD.X R97, R128.reuse, 0x1, R97, P3 ;  /* 0x0000000180617824 */ /* 0x040fe200018e0661 */
[C---:B------:R-:W-:Y:S01]  /*4420*/  IADD3 R90, P3, PT, R127.reuse, R90, RZ ;  /* 0x0000005a7f5a7210 */ /* 0x040fe20007f7e0ff */
[C---:B------:R-:W-:Y:S01]  /*4430*/  IMAD.X R57, R128.reuse, 0x1, R57, P4 ;  /* 0x0000000180397824 */ /* 0x040fe200020e0639 */
[----:B------:R-:W-:Y:S01]  /*4440*/  IADD3 R52, P4, PT, R127, R52, RZ ;  /* 0x000000347f347210 */ /* 0x000fe20007f9e0ff */
[C---:B------:R-:W-:Y:S01]  /*4450*/  IMAD.X R89, R128.reuse, 0x1, R89, P5 ;  /* 0x0000000180597824 */ /* 0x040fe200028e0659 */
[C---:B------:R-:W-:Y:S01]  /*4460*/  IADD3 R26, P5, PT, R125.reuse, R26, RZ ;  /* 0x0000001a7d1a7210 */ /* 0x040fe20007fbe0ff */
[C---:B------:R-:W-:Y:S01]  /*4470*/  IMAD.X R93, R128.reuse, 0x1, R93, P3 ;  /* 0x00000001805d7824 */ /* 0x040fe200018e065d */
[C---:B------:R-:W-:Y:S01]  /*4480*/  IADD3 R42, P3, PT, R125.reuse, R42, RZ ;  /* 0x0000002a7d2a7210 */ /* 0x040fe20007f7e0ff */
[----:B------:R-:W-:Y:S01]  /*4490*/  IMAD.X R53, R128, 0x1, R53, P4 ;  /* 0x0000000180357824 */ /* 0x000fe200020e0635 */
        /* <DEDUP_REMOVED lines=26> */
[----:B------:R-:W-:Y:S01]  /*4640*/  IADD3 R6, P5, PT, R125, R6, RZ ;  /* 0x000000067d067210 */ /* 0x000fe20007fbe0ff */
[C---:B------:R-:W-:Y:S01]  /*4650*/  IMAD.X R49, R126.reuse, 0x1, R49, P3 ;  /* 0x000000017e317824 */ /* 0x040fe200018e0631 */
[-C--:B------:R-:W-:Y:S01]  /*4660*/  ISETP.GE.AND P3, PT, R71, R124.reuse, PT ;  /* 0x0000007c4700720c */ /* 0x080fe20003f66270 */
[C---:B------:R-:W-:Y:S01]  /*4670*/  IMAD.X R31, R126.reuse, 0x1, R31, P4 ;  /* 0x000000017e1f7824 */ /* 0x040fe200020e061f */
[----:B------:R-:W-:Y:S01]  /*4680*/  ISETP.GE.AND P4, PT, R5, R124, PT ;  /* 0x0000007c0500720c */ /* 0x000fe20003f86270 */
[----:B------:R-:W-:Y:S01]  /*4690*/  IMAD.X R7, R126, 0x1, R7, P5 ;  /* 0x000000017e077824 */ /* 0x000fe200028e0607 */
[----:B------:R-:W-:Y:S01]  /*46a0*/  PRMT R165, RZ, 0x7610, R165 ;  /* 0x00007610ffa57816 */ /* 0x000fe200000000a5 */
[----:B0-----:R-:W-:Y:S10]  /*46b0*/  @!P6 BRA `(.L_x_8) ;  /* 0x0000003800e8e947 */ /* 0x001ff40003800000 */
.L_x_16:
[-C--:B------:R-:W-:Y:S01]  /*46c0*/  ISETP.GE.AND P5, PT, R10, R124.reuse, PT ;  /* 0x0000007c0a00720c */ /* 0x080fe20003fa6270 */
[----:B------:R-:W2:Y:S01]  /*46d0*/  @!P3 LDG.E.U8 R165, desc[UR16][R6.64] ;  /* 0x0000001006a5b981 */ /* 0x000ea2000c1e1100 */
[----:B------:R-:W-:Y:S02]  /*46e0*/  PRMT R130, RZ, 0x7610, R130 ;  /* 0x00007610ff827816 */ /* 0x000fe40000000082 */
[-C--:B------:R-:W-:Y:S02]  /*46f0*/  ISETP.GE.AND P6, PT, R11, R124.reuse, PT ;  /* 0x0000007c0b00720c */ /* 0x080fe40003fc6270 */
[----:B------:R-:W-:Y:S02]  /*4700*/  PRMT R132, RZ, 0x7610, R132 ;  /* 0x00007610ff847816 */ /* 0x000fe40000000084 */
[----:B------:R-:W3:Y:S01]  /*4710*/  @!P4 LDG.E.U8 R130, desc[UR16][R8.64] ;  /* 0x000000100882c981 */ /* 0x000ee2000c1e1100 */
[----:B------:R-:W-:Y:S02]  /*4720*/  ISETP.GE.AND P3, PT, R15, R124, PT ;  /* 0x0000007c0f00720c */ /* 0x000fe40003f66270 */
[----:B------:R-:W-:-:S02]  /*4730*/  PRMT R134, RZ, 0x7610, R134 ;  /* 0x00007610ff867816 */ /* 0x000fc40000000086 */
[----:B------:R-:W4:Y:S01]  /*4740*/  @!P5 LDG.E.U8 R132, desc[UR16][R12.64] ;  /* 0x000000100c84d981 */ /* 0x000f22000c1e1100 */
[----:B------:R-:W-:-:S03]  /*4750*/  ISETP.GE.AND P4, PT, R18, R124, PT ;  /* 0x0000007c1200720c */ /* 0x000fc60003f86270 */
[----:B------:R-:W-:Y:S02]  /*4760*/  @!P6 IMAD.MOV.U32 R82, RZ, RZ, R14 ;  /* 0x000000ffff52e224 */ /* 0x000fe400078e000e */
[----:B------:R-:W-:Y:S01]  /*4770*/  @!P6 IMAD.MOV.U32 R83, RZ, RZ, R17 ;  /* 0x000000ffff53e224 */ /* 0x000fe200078e0011 */
[----:B------:R-:W-:Y:S02]  /*4780*/  PRMT R136, RZ, 0x7610, R136 ;  /* 0x00007610ff887816 */ /* 0x000fe40000000088 */
[-C--:B------:R-:W-:Y:S02]  /*4790*/  ISETP.GE.AND P5, PT, R21, R124.reuse, PT ;  /* 0x0000007c1500720c */ /* 0x080fe40003fa6270 */
[----:B------:R0:W5:Y:S01]  /*47a0*/  @!P6 LDG.E.U8 R134, desc[UR16][R82.64] ;  /* 0x000000105286e981 */ /* 0x000162000c1e1100 */
[----:B------:R-:W-:Y:S02]  /*47b0*/  PRMT R138, RZ, 0x7610, R138 ;  /* 0x00007610ff8a7816 */ /* 0x000fe4000000008a */
[----:B------:R-:W-:Y:S01]  /*47c0*/  ISETP.GE.AND P6, PT, R24, R124, PT ;  /* 0x0000007c1800720c */ /* 0x000fe20003fc6270 */
[----:B0-----:R-:W-:-:S02]  /*47d0*/  @!P3 IMAD.MOV.U32 R82, RZ, RZ, R16 ;  /* 0x000000ffff52b224 */ /* 0x001fc400078e0010 */
[----:B------:R-:W-:-:S05]  /*47e0*/  @!P3 IMAD.MOV.U32 R83, RZ, RZ, R19 ;  /* 0x000000ffff53b224 */ /* 0x000fca00078e0013 */
[----:B------:R0:W5:Y:S01]  /*47f0*/  @!P3 LDG.E.U8 R136, desc[UR16][R82.64] ;  /* 0x000000105288b981 */ /* 0x000162000c1e1100 */
[----:B------:R-:W-:Y:S02]  /*4800*/  PRMT R140, RZ, 0x7610, R140 ;  /* 0x00007610ff8c7816 */ /* 0x000fe4000000008c */
[----:B------:R-:W-:Y:S01]  /*4810*/  ISETP.GE.AND P3, PT, R27, R124, PT ;  /* 0x0000007c1b00720c */ /* 0x000fe20003f66270 */
[----:B0-----:R-:W-:Y:S02]  /*4820*/  @!P4 IMAD.MOV.U32 R82, RZ, RZ, R20 ;  /* 0x000000ffff52c224 */ /* 0x001fe400078e0014 */
[----:B------:R-:W-:-:S05]  /*4830*/  @!P4 IMAD.MOV.U32 R83, RZ, RZ, R23 ;  /* 0x000000ffff53c224 */ /* 0x000fca00078e0017 */
[----:B------:R0:W5:Y:S01]  /*4840*/  @!P4 LDG.E.U8 R138, desc[UR16][R82.64] ;  /* 0x00000010528ac981 */ /* 0x000162000c1e1100 */
[----:B------:R-:W-:Y:S02]  /*4850*/  PRMT R142, RZ, 0x7610, R142 ;  /* 0x00007610ff8e7816 */ /* 0x000fe4000000008e */
[----:B------:R-:W-:Y:S01]  /*4860*/  ISETP.GE.AND P4, PT, R30, R124, PT ;  /* 0x0000007c1e00720c */ /* 0x000fe20003f86270 */
[----:B0-----:R-:W-:Y:S02]  /*4870*/  @!P5 IMAD.MOV.U32 R82, RZ, RZ, R22 ;  /* 0x000000ffff52d224 */ /* 0x001fe400078e0016 */
[----:B------:R-:W-:-:S05]  /*4880*/  @!P5 IMAD.MOV.U32 R83, RZ, RZ, R25 ;  /* 0x000000ffff53d224 */ /* 0x000fca00078e0019 */
[----:B------:R0:W5:Y:S01]  /*4890*/  @!P5 LDG.E.U8 R140, desc[UR16][R82.64] ;  /* 0x00000010528cd981 */ /* 0x000162000c1e1100 */
[----:B------:R-:W-:Y:S01]  /*48a0*/  PRMT R144, RZ, 0x7610, R144 ;  /* 0x00007610ff907816 */ /* 0x000fe20000000090 */
[----:B0-----:R-:W-:Y:S02]  /*48b0*/  @!P6 IMAD.MOV.U32 R82, RZ, RZ, R26 ;  /* 0x000000ffff52e224 */ /* 0x001fe400078e001a */
[----:B------:R-:W-:-:S05]  /*48c0*/  @!P6 IMAD.MOV.U32 R83, RZ, RZ, R29 ;  /* 0x000000ffff53e224 */ /* 0x000fca00078e001d */
[----:B------:R0:W5:Y:S01]  /*48d0*/  @!P6 LDG.E.U8 R142, desc[UR16][R82.64] ;  /* 0x00000010528ee981 */ /* 0x000162000c1e1100 */
[----:B------:R-:W-:Y:S02]  /*48e0*/  ISETP.GE.AND P5, PT, R33, R124, PT ;  /* 0x0000007c2100720c */ /* 0x000fe40003fa6270 */
[----:B------:R-:W-:Y:S01]  /*48f0*/  PRMT R148, RZ, 0x7610, R148 ;  /* 0x00007610ff947816 */ /* 0x000fe20000000094 */
[----:B0-----:R-:W-:Y:S02]  /*4900*/  @!P3 IMAD.MOV.U32 R82, RZ, RZ, R28 ;  /* 0x000000ffff52b224 */ /* 0x001fe400078e001c */
[----:B------:R-:W-:-:S05]  /*4910*/  @!P3 IMAD.MOV.U32 R83, RZ, RZ, R31 ;  /* 0x000000ffff53b224 */ /* 0x000fca00078e001f */
[----:B------:R0:W5:Y:S01]  /*4920*/  @!P3 LDG.E.U8 R144, desc[UR16][R82.64] ;  /* 0x000000105290b981 */ /* 0x000162000c1e1100 */
[-C--:B------:R-:W-:Y:S02]  /*4930*/  ISETP.GE.AND P6, PT, R34, R124.reuse, PT ;  /* 0x0000007c2200720c */ /* 0x080fe40003fc6270 */
[----:B------:R-:W-:Y:S01]  /*4940*/  PRMT R152, RZ, 0x7610, R152 ;  /* 0x00007610ff987816 */ /* 0x000fe20000000098 */
[----:B0-----:R-:W-:Y:S02]  /*4950*/  @!P4 IMAD.MOV.U32 R82, RZ, RZ, R32 ;  /* 0x000000ffff52c224 */ /* 0x001fe400078e0020 */
[----:B------:R-:W-:Y:S01]  /*4960*/  @!P4 IMAD.MOV.U32 R83, RZ, RZ, R35 ;  /* 0x000000ffff53c224 */ /* 0x000fe200078e0023 */
[----:B------:R-:W-:Y:S02]  /*4970*/  ISETP.GE.AND P3, PT, R88, R124, PT ;  /* 0x0000007c5800720c */ /* 0x000fe40003f66270 */
[----:B------:R-:W5:Y:S04]  /*4980*/  @!P5 LDG.E.U8 R152, desc[UR16][R36.64] ;  /* 0x000000102498d981 */ /* 0x000f68000c1e1100 */
[----:B------:R0:W5:Y:S01]  /*4990*/  @!P4 LDG.E.U8 R148, desc[UR16][R82.64] ;  /* 0x000000105294c981 */ /* 0x000162000c1e1100 */
[----:B------:R-:W-:-:S02]  /*49a0*/  PRMT R160, RZ, 0x7610, R160 ;  /* 0x00007610ffa07816 */ /* 0x000fc400000000a0 */
[----:B------:R-:W-:Y:S02]  /*49b0*/  ISETP.GE.AND P4, PT, R69, R124, PT ;  /* 0x0000007c4500720c */ /* 0x000fe40003f86270 */
[----:B------:R-:W-:Y:S02]  /*49c0*/  PRMT R158, RZ, 0x7610, R158 ;  /* 0x00007610ff9e7816 */ /* 0x000fe4000000009e */
[----:B------:R-:W5:Y:S01]  /*49d0*/  @!P6 LDG.E.U8 R160, desc[UR16][R38.64] ;  /* 0x0000001026a0e981 */ /* 0x000f62000c1e1100 */
[----:B------:R-:W-:-:S03]  /*49e0*/  PRMT R156, RZ, 0x7610, R156 ;  /* 0x00007610ff9c7816 */ /* 0x000fc6000000009c */
[----:B------:R-:W5:Y:S05]  /*49f0*/  @!P3 LDG.E.U8 R158, desc[UR16][R48.64] ;  /* 0x00000010309eb981 */ /* 0x000f6a000c1e1100 */
[----:B------:R-:W5:Y:S01]  /*4a00*/  @!P4 LDG.E.U8 R156, desc[UR16][R40.64] ;  /* 0x00000010289cc981 */ /* 0x000f62000c1e1100 */
[-C--:B------:R-:W-:Y:S02]  /*4a10*/  ISETP.GE.AND P3, PT, R91, R124.reuse, PT ;  /* 0x0000007c5b00720c */ /* 0x080fe40003f66270 */
[----:B------:R-:W-:Y:S02]  /*4a20*/  ISETP.GE.AND P4, PT, R3, R124, PT ;  /* 0x0000007c0300720c */ /* 0x000fe40003f86270 */
[----:B------:R-:W-:-:S02]  /*4a30*/  PRMT R154, RZ, 0x7610, R154 ;  /* 0x00007610ff9a7816 */ /* 0x000fc4000000009a */
[----:B------:R-:W-:-:S07]  /*4a40*/  PRMT R150, RZ, 0x7610, R150 ;  /* 0x00007610ff967816 */ /* 0x000fce0000000096 */
[----:B------:R-:W5:Y:S04]  /*4a50*/  @!P3 LDG.E.U8 R154, desc[UR16][R50.64] ;  /* 0x00000010329ab981 */ /* 0x000f68000c1e1100 */
[----:B------:R-:W5:Y:S01]  /*4a60*/  @!P4 LDG.E.U8 R150, desc[UR16][R42.64] ;  /* 0x000000102a96c981 */ /* 0x000f62000c1e1100 */
[----:B------:R-:W-:Y:S01]  /*4a70*/  BAR.SYNC.DEFER_BLOCKING 0x0 ;  /* 0x0000000000007b1d */ /* 0x000fe20000010000 */
[----:B------:R-:W-:Y:S02]  /*4a80*/  ISETP.GE.AND P5, PT, R44, R124, PT ;  /* 0x0000007c2c00720c */ /* 0x000fe40003fa6270 */
[----:B------:R-:W-:Y:S02]  /*4a90*/  PRMT R147, RZ, 0x7610, R147 ;  /* 0x00007610ff937816 */ /* 0x000fe40000000093 */
[----:B------:R-:W-:-:S09]  /*4aa0*/  PRMT R149, RZ, 0x7610, R149 ;  /* 0x00007610ff957816 */ /* 0x000fd20000000095 */
[----:B0-----:R-:W-:Y:S02]  /*4ab0*/  @!P5 IMAD.MOV.U32 R82, RZ, RZ, R70 ;  /* 0x000000ffff52d224 */ /* 0x001fe400078e0046 */
[----:B------:R-:W-:Y:S01]  /*4ac0*/  @!P5 IMAD.MOV.U32 R83, RZ, RZ, R45 ;  /* 0x000000ffff53d224 */ /* 0x000fe200078e002d */
[----:B------:R-:W-:-:S04]  /*4ad0*/  PRMT R151, RZ, 0x7610, R151 ;  /* 0x00007610ff977816 */ /* 0x000fc80000000097 */
[----:B------:R0:W5:Y:S02]  /*4ae0*/  @!P5 LDG.E.U8 R147, desc[UR16][R82.64] ;  /* 0x000000105293d981 */ /* 0x000164000c1e1100 */
[----:B0-----:R-:W-:Y:S02]  /*4af0*/  @!P5 IMAD.MOV.U32 R82, RZ, RZ, R72 ;  /* 0x000000ffff52d224 */ /* 0x001fe400078e0048 */
[----:B------:R-:W-:-:S05]  /*4b00*/  @!P5 IMAD.MOV.U32 R83, RZ, RZ, R75 ;  /* 0x000000ffff53d224 */ /* 0x000fca00078e004b */
[----:B------:R0:W5:Y:S01]  /*4b10*/  @!P5 LDG.E.U8 R149, desc[UR16][R82.64] ;  /* 0x000000105295d981 */ /* 0x000162000c1e1100 */
[----:B------:R-:W-:Y:S01]  /*4b20*/  PRMT R153, RZ, 0x7610, R153 ;  /* 0x00007610ff997816 */ /* 0x000fe20000000099 */
        /* <DEDUP_REMOVED lines=22> */
[----:B------:R0:W5:Y:S04]  /*4c90*/  @!P5 LDG.E.U8 R161, desc[UR16][R82.64] ;  /* 0x0000001052a1d981 */ /* 0x000168000c1e1100 */
[----:B--2---:R1:W-:Y:S01]  /*4ca0*/  STS.U8 [R0+UR15+0x2800], R165 ;  /* 0x002800a500007988 */ /* 0x0043e2000800000f */
[----:B0-----:R-:W-:Y:S02]  /*4cb0*/  @!P5 IMAD.MOV.U32 R82, RZ, RZ, R90 ;  /* 0x000000ffff52d224 */ /* 0x001fe400078e005a */
[----:B------:R-:W-:Y:S01]  /*4cc0*/  @!P5 IMAD.MOV.U32 R83, RZ, RZ, R93 ;  /* 0x000000ffff53d224 */ /* 0x000fe200078e005d */
[----:B-1----:R-:W-:-:S04]  /*4cd0*/  PRMT R165, RZ, 0x7610, R165 ;  /* 0x00007610ffa57816 */ /* 0x002fc800000000a5 */
[----:B------:R0:W2:Y:S04]  /*4ce0*/  @!P5 LDG.E.U8 R163, desc[UR16][R82.64] ;  /* 0x0000001052a3d981 */ /* 0x0000a8000c1e1100 */
[----:B---3--:R1:W-:Y:S01]  /*4cf0*/  STS.U8 [R0+UR15+0x2a00], R130 ;  /* 0x002a008200007988 */ /* 0x0083e2000800000f */
[----:B0-----:R-:W-:Y:S02]  /*4d00*/  @!P5 IMAD.MOV.U32 R82, RZ, RZ, R92 ;  /* 0x000000ffff52d224 */ /* 0x001fe400078e005c */
[----:B------:R-:W-:Y:S01]  /*4d10*/  @!P5 IMAD.MOV.U32 R83, RZ, RZ, R95 ;  /* 0x000000ffff53d224 */ /* 0x000fe200078e005f */
[----:B-1----:R-:W-:-:S04]  /*4d20*/  PRMT R130, RZ, 0x7610, R130 ;  /* 0x00007610ff827816 */ /* 0x002fc80000000082 */
[----:B------:R0:W3:Y:S04]  /*4d30*/  @!P5 LDG.E.U8 R165, desc[UR16][R82.64] ;  /* 0x0000001052a5d981 */ /* 0x0000e8000c1e1100 */
[----:B----4-:R1:W-:Y:S01]  /*4d40*/  STS.U8 [R0+UR15+0x2c00], R132 ;  /* 0x002c008400007988 */ /* 0x0103e2000800000f */
[----:B0-----:R-:W-:Y:S02]  /*4d50*/  @!P5 IMAD.MOV.U32 R82, RZ, RZ, R94 ;  /* 0x000000ffff52d224 */ /* 0x001fe400078e005e */
[----:B------:R-:W-:Y:S01]  /*4d60*/  @!P5 IMAD.MOV.U32 R83, RZ, RZ, R97 ;  /* 0x000000ffff53d224 */ /* 0x000fe200078e0061 */
[----:B-1----:R-:W-:-:S04]  /*4d70*/  PRMT R132, RZ, 0x7610, R132 ;  /* 0x00007610ff847816 */ /* 0x002fc80000000084 */
[----:B------:R0:W4:Y:S04]  /*4d80*/  @!P5 LDG.E.U8 R130, desc[UR16][R82.64] ;  /* 0x000000105282d981 */ /* 0x000128000c1e1100 */
[----:B-----5:R1:W-:Y:S01]  /*4d90*/  STS.U8 [R0+UR15+0x2e00], R134 ;  /* 0x002e008600007988 */ /* 0x0203e2000800000f */
[----:B0-----:R-:W-:Y:S02]  /*4da0*/  @!P5 IMAD.MOV.U32 R82, RZ, RZ, R96 ;  /* 0x000000ffff52d224 */ /* 0x001fe400078e0060 */
[----:B------:R-:W-:Y:S01]  /*4db0*/  @!P5 IMAD.MOV.U32 R83, RZ, RZ, R99 ;  /* 0x000000ffff53d224 */ /* 0x000fe200078e0063 */
[----:B-1----:R-:W-:-:S04]  /*4dc0*/  PRMT R134, RZ, 0x7610, R134 ;  /* 0x00007610ff867816 */ /* 0x002fc80000000086 */
[----:B------:R0:W5:Y:S04]  /*4dd0*/  @!P5 LDG.E.U8 R132, desc[UR16][R82.64] ;  /* 0x000000105284d981 */ /* 0x000168000c1e1100 */
[----:B------:R1:W-:Y:S01]  /*4de0*/  STS.U8 [R120+UR15+0x2880], R136 ;  /* 0x0028808878007988 */ /* 0x0003e2000800000f */
[----:B0-----:R-:W-:Y:S02]  /*4df0*/  @!P5 IMAD.MOV.U32 R82, RZ, RZ, R98 ;  /* 0x000000ffff52d224 */ /* 0x001fe400078e0062 */
[----:B------:R-:W-:Y:S01]  /*4e00*/  @!P5 IMAD.MOV.U32 R83, RZ, RZ, R101 ;  /* 0x000000ffff53d224 */ /* 0x000fe200078e0065 */
[----:B-1----:R-:W-:-:S04]  /*4e10*/  PRMT R136, RZ, 0x7610, R136 ;  /* 0x00007610ff887816 */ /* 0x002fc80000000088 */
[----:B------:R0:W2:Y:S04]  /*4e20*/  @!P5 LDG.E.U8 R134, desc[UR16][R82.64] ;  /* 0x000000105286d981 */ /* 0x0000a8000c1e1100 */
        /* <DEDUP_REMOVED lines=39> */
[----:B------:R0:W2:Y:S01]  /*50a0*/  @!P5 LDG.E.U8 R160, desc[UR16][R82.64] ;  /* 0x0000001052a0d981 */ /* 0x0000a2000c1e1100 */
[----:B------:R-:W-:Y:S02]  /*50b0*/  PRMT R146, RZ, 0x7610, R146 ;  /* 0x00007610ff927816 */ /* 0x000fe40000000092 */
[----:B------:R-:W-:Y:S01]  /*50c0*/  PRMT R131, RZ, 0x7610, R131 ;  /* 0x00007610ff837816 */ /* 0x000fe20000000083 */
[----:B------:R1:W-:Y:S01]  /*50d0*/  STS.U8 [R123+UR15+0x2b80], R156 ;  /* 0x002b809c7b007988 */ /* 0x0003e2000800000f */
[----:B------:R-:W-:Y:S02]  /*50e0*/  PRMT R133, RZ, 0x7610, R133 ;  /* 0x00007610ff857816 */ /* 0x000fe40000000085 */
[----:B------:R-:W-:Y:S01]  /*50f0*/  PRMT R135, RZ, 0x7610, R135 ;  /* 0x00007610ff877816 */ /* 0x000fe20000000087 */
[----:B------:R-:W2:Y:S01]  /*5100*/  @!P5 LDG.E.U8 R146, desc[UR16][R46.64] ;  /* 0x000000102e92d981 */ /* 0x000ea2000c1e1100 */
[----:B0-----:R-:W-:Y:S02]  /*5110*/  @!P5 IMAD.MOV.U32 R82, RZ, RZ, R116 ;  /* 0x000000ffff52d224 */ /* 0x001fe400078e0074 */
[----:B------:R-:W-:Y:S01]  /*5120*/  @!P5 IMAD.MOV.U32 R83, RZ, RZ, R119 ;  /* 0x000000ffff53d224 */ /* 0x000fe200078e0077 */
[----:B------:R-:W-:Y:S01]  /*5130*/  PRMT R137, RZ, 0x7610, R137 ;  /* 0x00007610ff897816 */ /* 0x000fe20000000089 */
[----:B------:R-:W3:Y:S01]  /*5140*/  @!P5 LDG.E.U8 R131, desc[UR16][R52.64] ;  /* 0x000000103483d981 */ /* 0x000ee2000c1e1100 */
[----:B------:R-:W-:-:S02]  /*5150*/  PRMT R139, RZ, 0x7610, R139 ;  /* 0x00007610ff8b7816 */ /* 0x000fc4000000008b */
[----:B------:R-:W-:Y:S01]  /*5160*/  PRMT R141, RZ, 0x7610, R141 ;  /* 0x00007610ff8d7816 */ /* 0x000fe2000000008d */
[----:B------:R0:W4:Y:S01]  /*5170*/  @!P5 LDG.E.U8 R158, desc[UR16][R82.64] ;  /* 0x00000010529ed981 */ /* 0x000122000c1e1100 */
[----:B------:R-:W-:Y:S02]  /*5180*/  PRMT R143, RZ, 0x7610, R143 ;  /* 0x00007610ff8f7816 */ /* 0x000fe4000000008f */
[----:B------:R-:W-:Y:S01]  /*5190*/  PRMT R145, RZ, 0x7610, R145 ;  /* 0x00007610ff917816 */ /* 0x000fe20000000091 */
[----:B------:R-:W4:Y:S01]  /*51a0*/  @!P5 LDG.E.U8 R133, desc[UR16][R54.64] ;  /* 0x000000103685d981 */ /* 0x000f22000c1e1100 */
[----:B-1----:R-:W-:-:S03]  /*51b0*/  PRMT R156, RZ, 0x7610, R156 ;  /* 0x00007610ff9c7816 */ /* 0x002fc6000000009c */
[----:B------:R-:W5:Y:S01]  /*51c0*/  @!P5 LDG.E.U8 R135, desc[UR16][R56.64] ;  /* 0x000000103887d981 */ /* 0x000f62000c1e1100 */
[----:B0-----:R-:W-:Y:S02]  /*51d0*/  @!P5 IMAD.MOV.U32 R82, RZ, RZ, R118 ;  /* 0x000000ffff52d224 */ /* 0x001fe400078e0076 */
[----:B------:R-:W-:Y:S01]  /*51e0*/  @!P5 IMAD.MOV.U32 R83, RZ, RZ, R121 ;  /* 0x000000ffff53d224 */ /* 0x000fe200078e0079 */
[----:B------:R-:W5:Y:S04]  /*51f0*/  @!P5 LDG.E.U8 R137, desc[UR16][R58.64] ;  /* 0x000000103a89d981 */ /* 0x000f68000c1e1100 */
[----:B------:R-:W5:Y:S04]  /*5200*/  @!P5 LDG.E.U8 R139, desc[UR16][R60.64] ;  /* 0x000000103c8bd981 */ /* 0x000f68000c1e1100 */
[----:B------:R-:W5:Y:S04]  /*5210*/  @!P5 LDG.E.U8 R141, desc[UR16][R62.64] ;  /* 0x000000103e8dd981 */ /* 0x000f68000c1e1100 */
[----:B------:R-:W5:Y:S04]  /*5220*/  @!P5 LDG.E.U8 R143, desc[UR16][R64.64] ;  /* 0x00000010408fd981 */ /* 0x000f68000c1e1100 */
[----:B------:R-:W5:Y:S04]  /*5230*/  @!P5 LDG.E.U8 R145, desc[UR16][R66.64] ;  /* 0x000000104291d981 */ /* 0x000f68000c1e1100 */
[----:B------:R-:W5:Y:S04]  /*5240*/  @!P5 LDG.E.U8 R156, desc[UR16][R82.64] ;  /* 0x00000010529cd981 */ /* 0x000f68000c1e1100 */
        /* <DEDUP_REMOVED lines=9> */
[----:B------:R-:W-:Y:S01]  /*52e0*/  ULEA UR13, UR14, UR15, 0x3 ;  /* 0x0000000f0e0d7291 */ /* 0x000fe2000f8e18ff */
[----:B------:R-:W-:-:S03]  /*52f0*/  UMOV UR4, UR5 ;  /* 0x0000000500047c82 */ /* 0x000fc60008000000 */
[----:B------:R-:W-:Y:S01]  /*5300*/  UIADD3 UR13, UPT, UPT, UR13, 0x3000, URZ ;  /* 0x000030000d0d7890 */ /* 0x000fe2000fffe0ff */
[----:B--2---:R0:W-:Y:S04]  /*5310*/  STS.U8 [R0+UR15+0x1000], R146 ;  /* 0x0010009200007988 */ /* 0x0041e8000800000f */
[----:B---3--:R0:W-:Y:S04]  /*5320*/  STS.U8 [R0+UR15+0x1100], R131 ;  /* 0x0011008300007988 */ /* 0x0081e8000800000f */
[----:B----4-:R0:W-:Y:S04]  /*5330*/  STS.U8 [R0+UR15+0x1200], R133 ;  /* 0x0012008500007988 */ /* 0x0101e8000800000f */
[----:B-----5:R0:W-:Y:S04]  /*5340*/  STS.U8 [R0+UR15+0x1300], R135 ;  /* 0x0013008700007988 */ /* 0x0201e8000800000f */
        /* <DEDUP_REMOVED lines=22> */
[----:B-1----:R-:W1:Y:S02]  /*54b0*/  FENCE.VIEW.ASYNC.S ;  /* 0x00000000000073c6 */ /* 0x002e640000000000 */
[----:B-1----:R-:W-:Y:S06]  /*54c0*/  BAR.SYNC.DEFER_BLOCKING 0x0 ;  /* 0x0000000000007b1d */ /* 0x002fec0000010000 */
[----:B------:R-:W-:Y:S05]  /*54d0*/  @P0 BRA `(.L_x_9) ;  /* 0x0000000000280947 */ /* 0x000fea0003800000 */
[----:B------:R-:W-:Y:S01]  /*54e0*/  UMOV UR6, UR13 ;  /* 0x0000000d00067c82 */ /* 0x000fe20008000000 */
[----:B------:R-:W-:Y:S01]  /*54f0*/  UMOV UR7, URZ ;  /* 0x000000ff00077c82 */ /* 0x000fe20008000000 */
[----:B------:R-:W-:Y:S01]  /*5500*/  UMOV UR9, 0x80004020 ;  /* 0x8000402000097882 */ /* 0x000fe20000000000 */
[----:B------:R-:W-:Y:S01]  /*5510*/  UMOV UR11, 0xc0004010 ;  /* 0xc0004010000b7882 */ /* 0x000fe20000000000 */
[----:B------:R-:W-:Y:S01]  /*5520*/  UMOV UR20, 0x0 ;  /* 0x0000000000147882 */ /* 0x000fe20000000000 */
[----:B------:R-:W-:Y:S01]  /*5530*/  UMOV UR21, 0x4208490 ;  /* 0x0420849000157882 */ /* 0x000fe20000000000 */
[----:B------:R-:W-:Y:S01]  /*5540*/  UMOV UR5, UR6 ;  /* 0x0000000600057c82 */ /* 0x000fe20008000000 */
[----:B------:R1:W-:Y:S01]  /*5550*/  UTCQMMA gdesc[UR8], gdesc[UR10], tmem[UR18], tmem[UR20], idesc[UR21], UPT ;  /* 0x00ff140a080075ea */ /* 0x0003e2000b800312 */
[----:B------:R1:W-:Y:S01]  /*5560*/  UTCBAR [UR5], URZ ;  /* 0x000000ff050073e9 */ /* 0x0003e200080000ff */
[----:B------:R-:W-:Y:S02]  /*5570*/  NOP ;  /* 0x0000000000007918 */ /* 0x000fe40000000000 */
.L_x_9:
[----:B------:R-:W-:Y:S01]  /*5580*/  VIADD R129, R129, 0xffffffff ;  /* 0xffffffff81817836 */ /* 0x000fe20000000000 */
[----:B------:R-:W-:Y:S01]  /*5590*/  UIADD3 UR14, UPT, UPT, UR14, 0x1, URZ ;  /* 0x000000010e0e7890 */ /* 0x000fe2000fffe0ff */
[----:B------:R-:W-:Y:S02]  /*55a0*/  IMAD.U32 R83, RZ, RZ, UR4 ;  /* 0x00000004ff537e24 */ /* 0x000fe4000f8e00ff */
[----:B------:R-:W-:Y:S01]  /*55b0*/  VIADD R124, R124, 0xffffffe0 ;  /* 0xffffffe07c7c7836 */ /* 0x000fe20000000000 */
[----:B------:R-:W-:Y:S01]  /*55c0*/  ISETP.NE.U32.AND P3, PT, R129, RZ, PT ;  /* 0x000000ff8100720c */ /* 0x000fe20003f65070 */
[----:B------:R-:W-:-:S04]  /*55d0*/  UISETP.GT.AND UP0, UPT, UR14, 0x1, UPT ;  /* 0x000000010e00788c */ /* 0x000fc8000bf04270 */
[----:B-1----:R-:W-:Y:S02]  /*55e0*/  USEL UR5, URZ, 0x1, !UP0 ;  /* 0x00000001ff057887 */ /* 0x002fe4000c000000 */
[----:B------:R-:W-:Y:S02]  /*55f0*/  USEL UR14, UR14, URZ, !UP0 ;  /* 0x000000ff0e0e7287 */ /* 0x000fe4000c000000 */
[----:B------:R-:W-:-:S04]  /*5600*/  ULOP3.LUT UR5, UR4, UR5, URZ, 0x3c, !UPT ;  /* 0x0000000504057292 */ /* 0x000fc8000f8e3cff */
[----:B------:R-:W-:Y:S08]  /*5610*/  @P3 BRA `(.L_x_10) ;  /* 0xffffffe800903947 */ /* 0x000ff0000383ffff */
.L_x_7:
[----:B------:R-:W-:Y:S01]  /*5620*/  ISETP.GE.AND P0, PT, R4, 0x20, PT ;  /* 0x000000200400780c */ /* 0x000fe20003f06270 */
[C---:B------:R-:W-:Y:S02]  /*5630*/  IMAD.SHL.U32 R4, R73.reuse, 0x10, RZ ;  /* 0x0000001049047824 */ /* 0x040fe400078e00ff */
[----:B------:R-:W-:-:S03]  /*5640*/  IMAD.SHL.U32 R70, R73, 0x80, RZ ;  /* 0x0000008049467824 */ /* 0x000fc600078e00ff */
[----:B------:R-:W-:-:S07]  /*5650*/  LOP3.LUT R72, R4, 0xf0, RZ, 0xc0, !PT ;  /* 0x000000f004487812 */ /* 0x000fce00078ec0ff */
[----:B------:R-:W-:Y:S05]  /*5660*/  @!P0 BRA `(.L_x_11) ;  /* 0x0000000000108947 */ /* 0x000fea0003800000 */
[----:B------:R-:W-:-:S06]  /*5670*/  USHF.L.U32 UR4, UR4, 0x1f, URZ ;  /* 0x0000001f04047899 */ /* 0x000fcc00080006ff */
[----:B------:R-:W-:-:S04]  /*5680*/  IMAD.U32 R4, RZ, RZ, UR4 ;  /* 0x00000004ff047e24 */ /* 0x000fc8000f8e00ff */
[----:B------:R-:W2:Y:S02]  /*5690*/  SYNCS.PHASECHK.TRANS64.TRYWAIT P0, [UR13], R4 ;  /* 0x00000004ff0075a7 */ /* 0x000ea4000800110d */
[----:B--2---:R-:W-:Y:S05]  /*56a0*/  @!P0 BRA `(.L_x_12) ;  /* 0x0000002800f88947 */ /* 0x004fea0003800000 */
.L_x_11:
[----:B------:R-:W-:Y:S01]  /*56b0*/  BAR.SYNC.DEFER_BLOCKING 0x0 ;  /* 0x0000000000007b1d */ /* 0x000fe20000010000 */
[----:B------:R-:W-:Y:S01]  /*56c0*/  LOP3.LUT R75, R70, 0x800, RZ, 0xc0, !PT ;  /* 0x00000800464b7812 */ /* 0x000fe200078ec0ff */
[C---:B------:R-:W-:Y:S01]  /*56d0*/  IMAD.IADD R70, R68.reuse, 0x1, R3 ;  /* 0x0000000144467824 */ /* 0x040fe200078e0203 */
[C---:B------:R-:W-:Y:S01]  /*56e0*/  LOP3.LUT R3, R68.reuse, R71, RZ, 0xfc, !PT ;  /* 0x0000004744037212 */ /* 0x040fe200078efcff */
[----:B------:R-:W-:Y:S01]  /*56f0*/  IMAD.IADD R87, R68, 0x1, R69 ;  /* 0x0000000144577824 */ /* 0x000fe200078e0245 */
[----:B------:R-:W-:Y:S01]  /*5700*/  IADD3 R99, PT, PT, R72, UR15, R75 ;  /* 0x0000000f48637c10 */ /* 0x000fe2000fffe04b */
[----:B------:R-:W2:Y:S01]  /*5710*/  LDCU.128 UR8, c[0x0][0x390] ;  /* 0x00007200ff0877ac */ /* 0x000ea20008000c00 */
[----:B------:R-:W-:Y:S02]  /*5720*/  LOP3.LUT R72, R73, 0x60, RZ, 0xc0, !PT ;  /* 0x0000006049487812 */ /* 0x000fe400078ec0ff */
[C-C-:B------:R-:W-:Y:S01]  /*5730*/  LOP3.LUT R69, R68.reuse, 0x1c, R71.reuse, 0xfe, !PT ;  /* 0x0000001c44457812 */ /* 0x140fe200078efe47 */
[----:B------:R-:W3:Y:S01]  /*5740*/  LDCU UR4, c[0x0][0x3b4] ;  /* 0x00007680ff0477ac */ /* 0x000ee20008000800 */
[----:B------:R-:W-:-:S02]  /*5750*/  LOP3.LUT R77, R68, 0x1a, R71, 0xfe, !PT ;  /* 0x0000001a444d7812 */ /* 0x000fc400078efe47 */
[C-C-:B------:R-:W-:Y:S02]  /*5760*/  LOP3.LUT R75, R68.reuse, 0x18, R71.reuse, 0xfe, !PT ;  /* 0x00000018444b7812 */ /* 0x140fe400078efe47 */
[C-C-:B------:R-:W-:Y:S02]  /*5770*/  LOP3.LUT R79, R68.reuse, 0x16, R71.reuse, 0xfe, !PT ;  /* 0x00000016444f7812 */ /* 0x140fe400078efe47 */
[C-C-:B------:R-:W-:Y:S02]  /*5780*/  LOP3.LUT R81, R68.reuse, 0x14, R71.reuse, 0xfe, !PT ;  /* 0x0000001444517812 */ /* 0x140fe400078efe47 */
[C-C-:B------:R-:W-:Y:S02]  /*5790*/  LOP3.LUT R83, R68.reuse, 0x12, R71.reuse, 0xfe, !PT ;  /* 0x0000001244537812 */ /* 0x140fe400078efe47 */
[C-C-:B------:R-:W-:Y:S02]  /*57a0*/  LOP3.LUT R85, R68.reuse, 0x10, R71.reuse, 0xfe, !PT ;  /* 0x0000001044557812 */ /* 0x140fe400078efe47 */
[C-C-:B------:R-:W-:Y:S01]  /*57b0*/  LOP3.LUT R89, R68.reuse, 0xc, R71.reuse, 0xfe, !PT ;  /* 0x0000000c44597812 */ /* 0x140fe200078efe47 */
[----:B------:R-:W4:Y:S02]  /*57c0*/  @!P2 SYNCS.CCTL.IV [UR15+0x3000] ;  /* 0x00300000ff00a9b1 */ /* 0x000f24000800000f */
[----:B----4-:R-:W-:Y:S01]  /*57d0*/  BAR.SYNC.DEFER_BLOCKING 0x0 ;  /* 0x0000000000007b1d */ /* 0x010fe20000010000 */
[----:B------:R-:W-:-:S02]  /*57e0*/  LOP3.LUT R91, R68, 0xa, R71, 0xfe, !PT ;  /* 0x0000000a445b7812 */ /* 0x000fc400078efe47 */
[C-C-:B------:R-:W-:Y:S02]  /*57f0*/  LOP3.LUT R93, R68.reuse, 0x8, R71.reuse, 0xfe, !PT ;  /* 0x00000008445d7812 */ /* 0x140fe400078efe47 */
[C-C-:B------:R-:W-:Y:S02]  /*5800*/  LOP3.LUT R95, R68.reuse, 0x6, R71.reuse, 0xfe, !PT ;  /* 0x00000006445f7812 */ /* 0x140fe400078efe47 */
[C-C-:B------:R-:W-:Y:S01]  /*5810*/  LOP3.LUT R97, R68.reuse, 0x4, R71.reuse, 0xfe, !PT ;  /* 0x0000000444617812 */ /* 0x140fe200078efe47 */
[----:B------:R-:W-:Y:S01]  /*5820*/  LDTM.16dp32bit_t0_t15.x64 R4, tmem[UR12] ;  /* 0x0000000c000479ee */ /* 0x000fe20008b00000 */
[----:B------:R-:W4:Y:S01]  /*5830*/  LDTM.16dp32bit_t16_t31.x64 R4, tmem[UR12+0x40] ;  /* 0x0000400c000479ee */ /* 0x000f220008b20000 */
[----:B------:R-:W-:Y:S02]  /*5840*/  LEA.HI R73, R73, R68, RZ, 0x1a ;  /* 0x0000004449497211 */ /* 0x000fe400078fd0ff */
[----:B------:R-:W-:Y:S01]  /*5850*/  LOP3.LUT R71, R68, 0x2, R71, 0xfe, !PT ;  /* 0x0000000244477812 */ /* 0x000fe200078efe47 */
[----:B------:R-:W-:Y:S01]  /*5860*/  IMAD R68, R72, 0x8, R99 ;  /* 0x0000000848447824 */ /* 0x000fe200078e0263 */
[C---:B--2---:R-:W-:Y:S01]  /*5870*/  ISETP.GE.AND P0, PT, R2.reuse, UR10, PT ;  /* 0x0000000a02007c0c */ /* 0x044fe2000bf06270 */
[----:B---3--:R-:W-:-:S03]  /*5880*/  IMAD R2, R2, UR4, RZ ;  /* 0x0000000402027c24 */ /* 0x008fc6000f8e02ff */
[----:B------:R-:W-:Y:S01]  /*5890*/  ISETP.LT.AND P4, PT, R3, UR11, !P0 ;  /* 0x0000000b03007c0c */ /* 0x000fe2000c781270 */
[----:B------:R-:W2:Y:S01]  /*58a0*/  @!P2 SYNCS.CCTL.IV [UR15+0x3008] ;  /* 0x00300800ff00a9b1 */ /* 0x000ea2000800000f */
[----:B------:R-:W-:Y:S01]  /*58b0*/  NOP ;  /* 0x0000000000007918 */ /* 0x000fe20000000000 */
[----:B----4-:R-:W-:Y:S02]  /*58c0*/  F2FP.SATFINITE.E5M2.F32.PACK_AB_MERGE_C R4, R5, R4, RZ ;  /* 0x000000040504723e */ /* 0x010fe400048060ff */
[----:B------:R-:W-:Y:S02]  /*58d0*/  F2FP.SATFINITE.E5M2.F32.PACK_AB_MERGE_C R6, R7, R6, RZ ;  /* 0x000000060706723e */ /* 0x000fe400048060ff */
[----:B------:R-:W-:Y:S02]  /*58e0*/  F2FP.SATFINITE.E5M2.F32.PACK_AB_MERGE_C R8, R9, R8, RZ ;  /* 0x000000080908723e */ /* 0x000fe400048060ff */
[----:B------:R-:W-:Y:S02]  /*58f0*/  F2FP.SATFINITE.E5M2.F32.PACK_AB_MERGE_C R28, R29, R28, RZ ;  /* 0x0000001c1d1c723e */ /* 0x000fe400048060ff */
[----:B------:R-:W-:-:S02]  /*5900*/  F2FP.SATFINITE.E5M2.F32.PACK_AB_MERGE_C R30, R31, R30, RZ ;  /* 0x0000001e1f1e723e */ /* 0x000fc400048060ff */
[----:B------:R-:W-:Y:S02]  /*5910*/  F2FP.SATFINITE.E5M2.F32.PACK_AB_MERGE_C R32, R33, R32, RZ ;  /* 0x000000202120723e */ /* 0x000fe400048060ff */
[----:B------:R-:W-:Y:S02]  /*5920*/  F2FP.SATFINITE.E5M2.F32.PACK_AB_MERGE_C R12, R13, R12, RZ ;  /* 0x0000000c0d0c723e */ /* 0x000fe400048060ff */
[----:B------:R-:W-:Y:S02]  /*5930*/  F2FP.SATFINITE.E5M2.F32.PACK_AB_MERGE_C R14, R15, R14, RZ ;  /* 0x0000000e0f0e723e */ /* 0x000fe400048060ff */
[----:B------:R-:W-:Y:S02]  /*5940*/  F2FP.SATFINITE.E5M2.F32.PACK_AB_MERGE_C R16, R17, R16, RZ ;  /* 0x000000101110723e */ /* 0x000fe400048060ff */
[----:B------:R-:W-:Y:S02]  /*5950*/  F2FP.SATFINITE.E5M2.F32.PACK_AB_MERGE_C R22, R23, R22, RZ ;  /* 0x000000161716723e */ /* 0x000fe400048060ff */
[----:B------:R-:W-:-:S02]  /*5960*/  F2FP.SATFINITE.E5M2.F32.PACK_AB_MERGE_C R24, R25, R24, RZ ;  /* 0x000000181918723e */ /* 0x000fc400048060ff */
[----:B------:R-:W-:Y:S02]  /*5970*/  F2FP.SATFINITE.E5M2.F32.PACK_AB_MERGE_C R34, R35, R34, RZ ;  /* 0x000000222322723e */ /* 0x000fe400048060ff */
[----:B------:R-:W-:Y:S02]  /*5980*/  F2FP.SATFINITE.E5M2.F32.PACK_AB_MERGE_C R36, R37, R36, RZ ;  /* 0x000000242524723e */ /* 0x000fe400048060ff */
[----:B------:R-:W-:Y:S02]  /*5990*/  LOP3.LUT R23, R4, 0xffff, RZ, 0xc0, !PT ;  /* 0x0000ffff04177812 */ /* 0x000fe400078ec0ff */
[----:B------:R-:W-:Y:S02]  /*59a0*/  LOP3.LUT R72, R6, 0xffff, RZ, 0xc0, !PT ;  /* 0x0000ffff06487812 */ /* 0x000fe400078ec0ff */
[----:B------:R-:W-:Y:S02]  /*59b0*/  LOP3.LUT R25, R8, 0xffff, RZ, 0xc0, !PT ;  /* 0x0000ffff08197812 */ /* 0x000fe400078ec0ff */
[----:B------:R-:W-:-:S02]  /*59c0*/  LOP3.LUT R28, R28, 0xffff, RZ, 0xc0, !PT ;  /* 0x0000ffff1c1c7812 */ /* 0x000fc400078ec0ff */
[----:B------:R-:W-:Y:S02]  /*59d0*/  LOP3.LUT R35, R30, 0xffff, RZ, 0xc0, !PT ;  /* 0x0000ffff1e237812 */ /* 0x000fe400078ec0ff */
[----:B------:R-:W-:Y:S02]  /*59e0*/  LOP3.LUT R37, R32, 0xffff, RZ, 0xc0, !PT ;  /* 0x0000ffff20257812 */ /* 0x000fe400078ec0ff */
[----:B------:R-:W-:Y:S02]  /*59f0*/  F2FP.SATFINITE.E5M2.F32.PACK_AB_MERGE_C R20, R21, R20, RZ ;  /* 0x000000141514723e */ /* 0x000fe400048060ff */
[----:B------:R-:W-:Y:S02]  /*5a00*/  F2FP.SATFINITE.E5M2.F32.PACK_AB_MERGE_C R26, R27, R26, RZ ;  /* 0x0000001a1b1a723e */ /* 0x000fe400048060ff */
[----:B------:R-:W-:Y:S02]  /*5a10*/  F2FP.SATFINITE.E5M2.F32.PACK_AB_MERGE_C R44, R45, R44, RZ ;  /* 0x0000002c2d2c723e */ /* 0x000fe400048060ff */
[----:B------:R-:W-:-:S02]  /*5a20*/  F2FP.SATFINITE.E5M2.F32.PACK_AB_MERGE_C R46, R47, R46, RZ ;  /* 0x0000002e2f2e723e */ /* 0x000fc400048060ff */
[----:B------:R-:W-:Y:S02]  /*5a30*/  F2FP.SATFINITE.E5M2.F32.PACK_AB_MERGE_C R48, R49, R48, RZ ;  /* 0x000000303130723e */ /* 0x000fe400048060ff */
[----:B------:R-:W-:Y:S02]  /*5a40*/  F2FP.SATFINITE.E5M2.F32.PACK_AB_MERGE_C R38, R39, R38, RZ ;  /* 0x000000262726723e */ /* 0x000fe400048060ff */
[----:B------:R-:W-:Y:S02]  /*5a50*/  F2FP.SATFINITE.E5M2.F32.PACK_AB_MERGE_C R40, R41, R40, RZ ;  /* 0x000000282928723e */ /* 0x000fe400048060ff */
[----:B------:R-:W-:Y:S02]  /*5a60*/  LOP3.LUT R27, R12, 0xffff, RZ, 0xc0, !PT ;  /* 0x0000ffff0c1b7812 */ /* 0x000fe400078ec0ff */
[----:B------:R-:W-:Y:S02]  /*5a70*/  LOP3.LUT R14, R14, 0xffff, RZ, 0xc0, !PT ;  /* 0x0000ffff0e0e7812 */ /* 0x000fe400078ec0ff */
[----:B------:R-:W-:-:S02]  /*5a80*/  LOP3.LUT R29, R16, 0xffff, RZ, 0xc0, !PT ;  /* 0x0000ffff101d7812 */ /* 0x000fc400078ec0ff */
[----:B------:R-:W-:Y:S02]  /*5a90*/  F2FP.SATFINITE.E5M2.F32.PACK_AB_MERGE_C R60, R61, R60, RZ ;  /* 0x0000003c3d3c723e */ /* 0x000fe400048060ff */
[----:B------:R-:W-:Y:S02]  /*5aa0*/  F2FP.SATFINITE.E5M2.F32.PACK_AB_MERGE_C R62, R63, R62, RZ ;  /* 0x0000003e3f3e723e */ /* 0x000fe400048060ff */
[----:B------:R-:W-:Y:S02]  /*5ab0*/  F2FP.SATFINITE.E5M2.F32.PACK_AB_MERGE_C R64, R65, R64, RZ ;  /* 0x000000404140723e */ /* 0x000fe400048060ff */
[----:B------:R-:W-:Y:S02]  /*5ac0*/  F2FP.SATFINITE.E5M2.F32.PACK_AB_MERGE_C R42, R43, R42, RZ ;  /* 0x0000002a2b2a723e */ /* 0x000fe400048060ff */
[----:B------:R-:W-:Y:S02]  /*5ad0*/  F2FP.SATFINITE.E5M2.F32.PACK_AB_MERGE_C R52, R53, R52, RZ ;  /* 0x000000343534723e */ /* 0x000fe400048060ff */
[----:B------:R-:W-:-:S02]  /*5ae0*/  F2FP.SATFINITE.E5M2.F32.PACK_AB_MERGE_C R54, R55, R54, RZ ;  /* 0x000000363736723e */ /* 0x000fc400048060ff */
[----:B------:R-:W-:Y:S02]  /*5af0*/  F2FP.SATFINITE.E5M2.F32.PACK_AB_MERGE_C R56, R57, R56, RZ ;  /* 0x000000383938723e */ /* 0x000fe400048060ff */
[--C-:B------:R-:W-:Y:S02]  /*5b00*/  PRMT R4, R25, 0x3340, R0.reuse ;  /* 0x0000334019047816 */ /* 0x100fe40000000000 */
[----:B------:R-:W-:Y:S02]  /*5b10*/  PRMT R12, R37, 0x3340, R0 ;  /* 0x00003340250c7816 */ /* 0x000fe40000000000 */
[----:B------:R-:W-:Y:S02]  /*5b20*/  PRMT R5, R23, 0x3340, R72 ;  /* 0x0000334017057816 */ /* 0x000fe40000000048 */
[----:B------:R-:W-:Y:S02]  /*5b30*/  PRMT R17, R28, 0x3340, R35 ;  /* 0x000033401c117816 */ /* 0x000fe40000000023 */
[----:B------:R-:W-:-:S02]  /*5b40*/  LOP3.LUT R31, R20, 0xffff, RZ, 0xc0, !PT ;  /* 0x0000ffff141f7812 */ /* 0x000fc400078ec0ff */
[----:B------:R-:W-:Y:S02]  /*5b50*/  LOP3.LUT R22, R22, 0xffff, RZ, 0xc0, !PT ;  /* 0x0000ffff16167812 */ /* 0x000fe400078ec0ff */
[----:B------:R-:W-:Y:S02]  /*5b60*/  LOP3.LUT R33, R24, 0xffff, RZ, 0xc0, !PT ;  /* 0x0000ffff18217812 */ /* 0x000fe400078ec0ff */
[----:B------:R-:W-:Y:S02]  /*5b70*/  LOP3.LUT R44, R44, 0xffff, RZ, 0xc0, !PT ;  /* 0x0000ffff2c2c7812 */ /* 0x000fe400078ec0ff */
[----:B------:R-:W-:Y:S02]  /*5b80*/  LOP3.LUT R43, R46, 0xffff, RZ, 0xc0, !PT ;  /* 0x0000ffff2e2b7812 */ /* 0x000fe400078ec0ff */
[----:B------:R-:W-:Y:S02]  /*5b90*/  LOP3.LUT R45, R48, 0xffff, RZ, 0xc0, !PT ;  /* 0x0000ffff302d7812 */ /* 0x000fe400078ec0ff */
[----:B------:R-:W-:-:S02]  /*5ba0*/  F2FP.SATFINITE.E5M2.F32.PACK_AB_MERGE_C R50, R51, R50, RZ ;  /* 0x000000323332723e */ /* 0x000fc400048060ff */
[----:B------:R-:W-:Y:S02]  /*5bb0*/  PRMT R6, R29, 0x3340, R0 ;  /* 0x000033401d067816 */ /* 0x000fe40000000000 */
[----:B------:R-:W-:Y:S02]  /*5bc0*/  PRMT R7, R27, 0x3340, R14 ;  /* 0x000033401b077816 */ /* 0x000fe4000000000e */
[----:B------:R-:W-:Y:S02]  /*5bd0*/  LOP3.LUT R36, R36, 0xffff, RZ, 0xc0, !PT ;  /* 0x0000ffff24247812 */ /* 0x000fe400078ec0ff */
[----:B------:R-:W-:Y:S02]  /*5be0*/  LOP3.LUT R39, R38, 0xffff, RZ, 0xc0, !PT ;  /* 0x0000ffff26277812 */ /* 0x000fe400078ec0ff */
[----:B------:R-:W-:Y:S02]  /*5bf0*/  LOP3.LUT R41, R40, 0xffff, RZ, 0xc0, !PT ;  /* 0x0000ffff28297812 */ /* 0x000fe400078ec0ff */
[----:B------:R-:W-:-:S02]  /*5c00*/  F2FP.SATFINITE.E5M2.F32.PACK_AB_MERGE_C R10, R11, R10, RZ ;  /* 0x0000000a0b0a723e */ /* 0x000fc400048060ff */
[----:B------:R-:W-:Y:S02]  /*5c10*/  LOP3.LUT R60, R60, 0xffff, RZ, 0xc0, !PT ;  /* 0x0000ffff3c3c7812 */ /* 0x000fe400078ec0ff */
[----:B------:R-:W-:Y:S02]  /*5c20*/  LOP3.LUT R51, R62, 0xffff, RZ, 0xc0, !PT ;  /* 0x0000ffff3e337812 */ /* 0x000fe400078ec0ff */
[----:B------:R-:W-:Y:S02]  /*5c30*/  LOP3.LUT R53, R64, 0xffff, RZ, 0xc0, !PT ;  /* 0x0000ffff40357812 */ /* 0x000fe400078ec0ff */
[----:B------:R-:W-:Y:S02]  /*5c40*/  PRMT R11, R5, 0x5410, R4 ;  /* 0x00005410050b7816 */ /* 0x000fe40000000004 */
[----:B------:R-:W-:Y:S02]  /*5c50*/  PRMT R21, R17, 0x5410, R12 ;  /* 0x0000541011157816 */ /* 0x000fe4000000000c */
[----:B------:R-:W-:-:S02]  /*5c60*/  LOP3.LUT R52, R52, 0xffff, RZ, 0xc0, !PT ;  /* 0x0000ffff34347812 */ /* 0x000fc400078ec0ff */
[----:B------:R-:W-:Y:S02]  /*5c70*/  LOP3.LUT R47, R54, 0xffff, RZ, 0xc0, !PT ;  /* 0x0000ffff362f7812 */ /* 0x000fe400078ec0ff */
[----:B------:R-:W-:Y:S02]  /*5c80*/  LOP3.LUT R49, R56, 0xffff, RZ, 0xc0, !PT ;  /* 0x0000ffff38317812 */ /* 0x000fe400078ec0ff */
[----:B------:R-:W-:Y:S02]  /*5c90*/  PRMT R8, R33, 0x3340, R0 ;  /* 0x0000334021087816 */ /* 0x000fe40000000000 */
[----:B------:R-:W-:Y:S02]  /*5ca0*/  PRMT R9, R31, 0x3340, R22 ;  /* 0x000033401f097816 */ /* 0x000fe40000000016 */
[----:B------:R-:W-:Y:S02]  /*5cb0*/  PRMT R17, R45, 0x3340, R0 ;  /* 0x000033402d117816 */ /* 0x000fe40000000000 */
[----:B------:R-:W-:-:S02]  /*5cc0*/  PRMT R4, R44, 0x3340, R43 ;  /* 0x000033402c047816 */ /* 0x000fc4000000002b */
[----:B------:R-:W-:Y:S02]  /*5cd0*/  F2FP.SATFINITE.E5M2.F32.PACK_AB_MERGE_C R18, R19, R18, RZ ;  /* 0x000000121312723e */ /* 0x000fe400048060ff */
[----:B------:R-:W-:Y:S02]  /*5ce0*/  PRMT R13, R7, 0x5410, R6 ;  /* 0x00005410070d7816 */ /* 0x000fe40000000006 */
[--C-:B------:R-:W-:Y:S02]  /*5cf0*/  PRMT R16, R41, 0x3340, R0.reuse ;  /* 0x0000334029107816 */ /* 0x100fe40000000000 */
[----:B------:R-:W-:Y:S02]  /*5d00*/  PRMT R5, R36, 0x3340, R39 ;  /* 0x0000334024057816 */ /* 0x000fe40000000027 */
[----:B------:R-:W-:Y:S02]  /*5d10*/  PRMT R19, R53, 0x3340, R0 ;  /* 0x0000334035137816 */ /* 0x000fe40000000000 */
[----:B------:R-:W-:-:S02]  /*5d20*/  PRMT R6, R60, 0x3340, R51 ;  /* 0x000033403c067816 */ /* 0x000fc40000000033 */
[----:B------:R-:W-:Y:S02]  /*5d30*/  PRMT R12, R49, 0x3340, R0 ;  /* 0x00003340310c7816 */ /* 0x000fe40000000000 */
[----:B------:R-:W-:Y:S02]  /*5d40*/  PRMT R7, R52, 0x3340, R47 ;  /* 0x0000334034077816 */ /* 0x000fe4000000002f */
[----:B------:R-:W-:Y:S02]  /*5d50*/  PRMT R15, R9, 0x5410, R8 ;  /* 0x00005410090f7816 */ /* 0x000fe40000000008 */
[----:B------:R-:W-:Y:S02]  /*5d60*/  PRMT R17, R4, 0x5410, R17 ;  /* 0x0000541004117816 */ /* 0x000fe40000000011 */
[----:B------:R-:W-:Y:S02]  /*5d70*/  PRMT R16, R5, 0x5410, R16 ;  /* 0x0000541005107816 */ /* 0x000fe40000000010 */
[----:B------:R-:W-:-:S02]  /*5d80*/  SHF.R.U32.HI R4, RZ, 0x8, R23 ;  /* 0x00000008ff047819 */ /* 0x000fc40000011617 */
[----:B------:R-:W-:Y:S02]  /*5d90*/  SHF.R.U32.HI R9, RZ, 0x8, R29 ;  /* 0x00000008ff097819 */ /* 0x000fe4000001161d */
[----:B------:R-:W-:Y:S02]  /*5da0*/  PRMT R19, R6, 0x5410, R19 ;  /* 0x0000541006137816 */ /* 0x000fe40000000013 */
[----:B------:R-:W-:Y:S02]  /*5db0*/  SHF.R.U32.HI R5, RZ, 0x8, R72 ;  /* 0x00000008ff057819 */ /* 0x000fe40000011648 */
[----:B------:R-:W-:Y:S02]  /*5dc0*/  PRMT R12, R7, 0x5410, R12 ;  /* 0x00005410070c7816 */ /* 0x000fe4000000000c */
[----:B------:R-:W-:Y:S02]  /*5dd0*/  SHF.R.U32.HI R6, RZ, 0x8, R25 ;  /* 0x00000008ff067819 */ /* 0x000fe40000011619 */
[----:B------:R-:W-:-:S02]  /*5de0*/  SHF.R.U32.HI R7, RZ, 0x8, R27 ;  /* 0x00000008ff077819 */ /* 0x000fc4000001161b */
[----:B------:R-:W-:Y:S02]  /*5df0*/  SHF.R.U32.HI R8, RZ, 0x8, R14 ;  /* 0x00000008ff087819 */ /* 0x000fe4000001160e */
[----:B------:R-:W-:Y:S02]  /*5e00*/  LOP3.LUT R23, R4, 0xffff, RZ, 0xc0, !PT ;  /* 0x0000ffff04177812 */ /* 0x000fe400078ec0ff */
[----:B------:R-:W-:Y:S02]  /*5e10*/  LOP3.LUT R9, R9, 0xffff, RZ, 0xc0, !PT ;  /* 0x0000ffff09097812 */ /* 0x000fe400078ec0ff */
[----:B------:R-:W-:Y:S02]  /*5e20*/  LOP3.LUT R4, R5, 0xffff, RZ, 0xc0, !PT ;  /* 0x0000ffff05047812 */ /* 0x000fe400078ec0ff */
[----:B------:R-:W-:Y:S02]  /*5e30*/  LOP3.LUT R5, R6, 0xffff, RZ, 0xc0, !PT ;  /* 0x0000ffff06057812 */ /* 0x000fe400078ec0ff */
[----:B------:R-:W-:-:S02]  /*5e40*/  LOP3.LUT R7, R7, 0xffff, RZ, 0xc0, !PT ;  /* 0x0000ffff07077812 */ /* 0x000fc400078ec0ff */
[----:B------:R-:W-:Y:S02]  /*5e50*/  LOP3.LUT R8, R8, 0xffff, RZ, 0xc0, !PT ;  /* 0x0000ffff08087812 */ /* 0x000fe400078ec0ff */
[----:B------:R-:W-:Y:S02]  /*5e60*/  PRMT R20, R9, 0x3340, R0 ;  /* 0x0000334009147816 */ /* 0x000fe40000000000 */
[----:B------:R-:W-:Y:S02]  /*5e70*/  PRMT R23, R23, 0x3340, R4 ;  /* 0x0000334017177816 */ /* 0x000fe40000000004 */
[----:B------:R-:W-:Y:S02]  /*5e80*/  SHF.R.U32.HI R9, RZ, 0x8, R37 ;  /* 0x00000008ff097819 */ /* 0x000fe40000011625 */
[----:B------:R-:W-:Y:S02]  /*5e90*/  PRMT R14, R5, 0x3340, R0 ;  /* 0x00003340050e7816 */ /* 0x000fe40000000000 */
[----:B------:R-:W-:-:S02]  /*5ea0*/  SHF.R.U32.HI R4, RZ, 0x8, R31 ;  /* 0x00000008ff047819 */ /* 0x000fc4000001161f */
[----:B------:R-:W-:Y:S02]  /*5eb0*/  PRMT R25, R7, 0x3340, R8 ;  /* 0x0000334007197816 */ /* 0x000fe40000000008 */
[----:B------:R-:W-:Y:S02]  /*5ec0*/  SHF.R.U32.HI R5, RZ, 0x8, R22 ;  /* 0x00000008ff057819 */ /* 0x000fe40000011616 */
[----:B------:R-:W-:Y:S02]  /*5ed0*/  SHF.R.U32.HI R6, RZ, 0x8, R33 ;  /* 0x00000008ff067819 */ /* 0x000fe40000011621 */
[----:B------:R-:W-:Y:S02]  /*5ee0*/  SHF.R.U32.HI R7, RZ, 0x8, R28 ;  /* 0x00000008ff077819 */ /* 0x000fe4000001161c */
[----:B------:R-:W-:Y:S02]  /*5ef0*/  SHF.R.U32.HI R8, RZ, 0x8, R35 ;  /* 0x00000008ff087819 */ /* 0x000fe40000011623 */
[----:B------:R-:W-:-:S02]  /*5f00*/  LOP3.LUT R9, R9, 0xffff, RZ, 0xc0, !PT ;  /* 0x0000ffff09097812 */ /* 0x000fc400078ec0ff */
[----:B------:R-:W-:Y:S02]  /*5f10*/  LOP3.LUT R27, R4, 0xffff, RZ, 0xc0, !PT ;  /* 0x0000ffff041b7812 */ /* 0x000fe400078ec0ff */
[----:B------:R-:W-:Y:S02]  /*5f20*/  LOP3.LUT R4, R5, 0xffff, RZ, 0xc0, !PT ;  /* 0x0000ffff05047812 */ /* 0x000fe400078ec0ff */
[----:B------:R-:W-:Y:S02]  /*5f30*/  LOP3.LUT R5, R6, 0xffff, RZ, 0xc0, !PT ;  /* 0x0000ffff06057812 */ /* 0x000fe400078ec0ff */
[----:B------:R-:W-:Y:S02]  /*5f40*/  LOP3.LUT R7, R7, 0xffff, RZ, 0xc0, !PT ;  /* 0x0000ffff07077812 */ /* 0x000fe400078ec0ff */
[----:B------:R-:W-:Y:S02]  /*5f50*/  LOP3.LUT R8, R8, 0xffff, RZ, 0xc0, !PT ;  /* 0x0000ffff08087812 */ /* 0x000fe400078ec0ff */
[----:B------:R-:W-:-:S02]  /*5f60*/  PRMT R24, R9, 0x3340, R0 ;  /* 0x0000334009187816 */ /* 0x000fc40000000000 */
[----:B------:R-:W-:Y:S02]  /*5f70*/  SHF.R.U32.HI R9, RZ, 0x8, R45 ;  /* 0x00000008ff097819 */ /* 0x000fe4000001162d */
[----:B------:R-:W-:Y:S02]  /*5f80*/  PRMT R27, R27, 0x3340, R4 ;  /* 0x000033401b1b7816 */ /* 0x000fe40000000004 */
[----:B------:R-:W-:Y:S02]  /*5f90*/  PRMT R22, R5, 0x3340, R0 ;  /* 0x0000334005167816 */ /* 0x000fe40000000000 */
[----:B------:R-:W-:Y:S02]  /*5fa0*/  PRMT R29, R7, 0x3340, R8 ;  /* 0x00003340071d7816 */ /* 0x000fe40000000008 */
[----:B------:R-:W-:Y:S02]  /*5fb0*/  SHF.R.U32.HI R4, RZ, 0x8, R36 ;  /* 0x00000008ff047819 */ /* 0x000fe40000011624 */
[----:B------:R-:W-:-:S02]  /*5fc0*/  SHF.R.U32.HI R5, RZ, 0x8, R39 ;  /* 0x00000008ff057819 */ /* 0x000fc40000011627 */
[----:B------:R-:W-:Y:S02]  /*5fd0*/  SHF.R.U32.HI R7, RZ, 0x8, R44 ;  /* 0x00000008ff077819 */ /* 0x000fe4000001162c */
[----:B------:R-:W-:Y:S02]  /*5fe0*/  SHF.R.U32.HI R8, RZ, 0x8, R43 ;  /* 0x00000008ff087819 */ /* 0x000fe4000001162b */
[----:B------:R-:W-:Y:S02]  /*5ff0*/  SHF.R.U32.HI R6, RZ, 0x8, R41 ;  /* 0x00000008ff067819 */ /* 0x000fe40000011629 */
[----:B------:R-:W-:Y:S02]  /*6000*/  LOP3.LUT R9, R9, 0xffff, RZ, 0xc0, !PT ;  /* 0x0000ffff09097812 */ /* 0x000fe400078ec0ff */
[----:B------:R-:W-:Y:S02]  /*6010*/  LOP3.LUT R31, R4, 0xffff, RZ, 0xc0, !PT ;  /* 0x0000ffff041f7812 */ /* 0x000fe400078ec0ff */
[----:B------:R-:W-:-:S02]  /*6020*/  LOP3.LUT R4, R5, 0xffff, RZ, 0xc0, !PT ;  /* 0x0000ffff05047812 */ /* 0x000fc400078ec0ff */
[----:B------:R-:W-:Y:S02]  /*6030*/  LOP3.LUT R7, R7, 0xffff, RZ, 0xc0, !PT ;  /* 0x0000ffff07077812 */ /* 0x000fe400078ec0ff */
[----:B------:R-:W-:Y:S02]  /*6040*/  LOP3.LUT R8, R8, 0xffff, RZ, 0xc0, !PT ;  /* 0x0000ffff08087812 */ /* 0x000fe400078ec0ff */
[----:B------:R-:W-:Y:S02]  /*6050*/  LOP3.LUT R5, R6, 0xffff, RZ, 0xc0, !PT ;  /* 0x0000ffff06057812 */ /* 0x000fe400078ec0ff */
[----:B------:R-:W-:Y:S02]  /*6060*/  PRMT R30, R9, 0x3340, R0 ;  /* 0x00003340091e7816 */ /* 0x000fe40000000000 */
[----:B------:R-:W-:Y:S02]  /*6070*/  PRMT R23, R23, 0x5410, R14 ;  /* 0x0000541017177816 */ /* 0x000fe4000000000e */
[----:B------:R-:W-:-:S02]  /*6080*/  LOP3.LUT R10, R10, 0xffff, RZ, 0xc0, !PT ;  /* 0x0000ffff0a0a7812 */ /* 0x000fc400078ec0ff */
[----:B------:R-:W-:Y:S02]  /*6090*/  PRMT R9, R25, 0x5410, R20 ;  /* 0x0000541019097816 */ /* 0x000fe40000000014 */
[----:B------:R-:W-:Y:S02]  /*60a0*/  PRMT R27, R27, 0x5410, R22 ;  /* 0x000054101b1b7816 */ /* 0x000fe40000000016 */
[----:B------:R-:W-:Y:S02]  /*60b0*/  PRMT R29, R29, 0x5410, R24 ;  /* 0x000054101d1d7816 */ /* 0x000fe40000000018 */
[----:B------:R-:W-:Y:S02]  /*60c0*/  LOP3.LUT R18, R18, 0xffff, RZ, 0xc0, !PT ;  /* 0x0000ffff12127812 */ /* 0x000fe400078ec0ff */
[----:B------:R-:W-:Y:S02]  /*60d0*/  LOP3.LUT R26, R26, 0xffff, RZ, 0xc0, !PT ;  /* 0x0000ffff1a1a7812 */ /* 0x000fe400078ec0ff */
[----:B------:R-:W-:-:S02]  /*60e0*/  LOP3.LUT R34, R34, 0xffff, RZ, 0xc0, !PT ;  /* 0x0000ffff22227812 */ /* 0x000fc400078ec0ff */
[----:B------:R-:W-:Y:S02]  /*60f0*/  PRMT R31, R31, 0x3340, R4 ;  /* 0x000033401f1f7816 */ /* 0x000fe40000000004 */
[----:B------:R-:W-:Y:S02]  /*6100*/  PRMT R33, R7, 0x3340, R8 ;  /* 0x0000334007217816 */ /* 0x000fe40000000008 */
[----:B------:R-:W-:Y:S02]  /*6110*/  PRMT R28, R5, 0x3340, R0 ;  /* 0x00003340051c7816 */ /* 0x000fe40000000000 */
[--C-:B------:R-:W-:Y:S02]  /*6120*/  PRMT R4, R11, 0x4210, R10.reuse ;  /* 0x000042100b047816 */ /* 0x100fe4000000000a */
[----:B------:R-:W-:Y:S02]  /*6130*/  PRMT R8, R23, 0x5210, R10 ;  /* 0x0000521017087816 */ /* 0x000fe4000000000a */
[----:B------:R-:W-:-:S02]  /*6140*/  PRMT R5, R13, 0x4210, R18 ;  /* 0x000042100d057816 */ /* 0x000fc40000000012 */
[----:B------:R-:W-:Y:S02]  /*6150*/  PRMT R9, R9, 0x5210, R18 ;  /* 0x0000521009097816 */ /* 0x000fe40000000012 */
[----:B------:R-:W-:Y:S02]  /*6160*/  PRMT R6, R15, 0x4210, R26 ;  /* 0x000042100f067816 */ /* 0x000fe4000000001a */
[----:B------:R-:W-:Y:S02]  /*6170*/  PRMT R7, R21, 0x4210, R34 ;  /* 0x0000421015077816 */ /* 0x000fe40000000022 */
[----:B------:R-:W-:Y:S02]  /*6180*/  PRMT R10, R27, 0x5210, R26 ;  /* 0x000052101b0a7816 */ /* 0x000fe4000000001a */
[----:B------:R-:W-:Y:S01]  /*6190*/  PRMT R11, R29, 0x5210, R34 ;  /* 0x000052101d0b7816 */ /* 0x000fe20000000022 */
[----:B--2---:R-:W-:Y:S01]  /*61a0*/  STS.128 [R68], R4 ;  /* 0x0000000444007388 */ /* 0x004fe20000000c00 */
[----:B------:R-:W-:-:S02]  /*61b0*/  SHF.R.U32.HI R20, RZ, 0x8, R60 ;  /* 0x00000008ff147819 */ /* 0x000fc4000001163c */
[----:B------:R-:W-:Y:S01]  /*61c0*/  SHF.R.U32.HI R21, RZ, 0x8, R51 ;  /* 0x00000008ff157819 */ /* 0x000fe20000011633 */
[----:B------:R2:W-:Y:S01]  /*61d0*/  STS.128 [R68+0x400], R8 ;  /* 0x0004000844007388 */ /* 0x0005e20000000c00 */
        /* <DEDUP_REMOVED lines=10> */
[----:B--2---:R-:W-:-:S02]  /*6280*/  PRMT R11, R20, 0x3340, R21 ;  /* 0x00003340140b7816 */ /* 0x004fc40000000015 */
[----:B------:R-:W-:Y:S02]  /*6290*/  PRMT R20, R31, 0x5410, R28 ;  /* 0x000054101f147816 */ /* 0x000fe4000000001c */
[----:B------:R-:W-:Y:S02]  /*62a0*/  LOP3.LUT R9, R42, 0xffff, RZ, 0xc0, !PT ;  /* 0x0000ffff2a097812 */ /* 0x000fe400078ec0ff */
[----:B------:R-:W-:Y:S02]  /*62b0*/  F2FP.SATFINITE.E5M2.F32.PACK_AB_MERGE_C R58, R59, R58, RZ ;  /* 0x0000003a3b3a723e */ /* 0x000fe400048060ff */
[--C-:B------:R-:W-:Y:S02]  /*62c0*/  PRMT R8, R22, 0x3340, R1.reuse ;  /* 0x0000334016087816 */ /* 0x100fe40000000001 */
[----:B------:R-:W-:Y:S02]  /*62d0*/  F2FP.SATFINITE.E5M2.F32.PACK_AB_MERGE_C R66, R67, R66, RZ ;  /* 0x000000424342723e */ /* 0x000fe400048060ff */
[----:B------:R-:W-:-:S02]  /*62e0*/  PRMT R18, R18, 0x3340, R1 ;  /* 0x0000334012127816 */ /* 0x000fc40000000001 */
[----:B------:R-:W-:Y:S02]  /*62f0*/  PRMT R15, R14, 0x3340, R15 ;  /* 0x000033400e0f7816 */ /* 0x000fe4000000000f */
[--C-:B------:R-:W-:Y:S02]  /*6300*/  PRMT R16, R16, 0x4210, R9.reuse ;  /* 0x0000421010107816 */ /* 0x100fe40000000009 */
[----:B------:R-:W-:Y:S02]  /*6310*/  PRMT R20, R20, 0x5210, R9 ;  /* 0x0000521014147816 */ /* 0x000fe40000000009 */
[----:B------:R-:W-:Y:S02]  /*6320*/  PRMT R11, R11, 0x5410, R8 ;  /* 0x000054100b0b7816 */ /* 0x000fe40000000008 */
[----:B------:R-:W-:Y:S02]  /*6330*/  LOP3.LUT R9, R58, 0xffff, RZ, 0xc0, !PT ;  /* 0x0000ffff3a097812 */ /* 0x000fe400078ec0ff */
[----:B------:R-:W-:Y:S01]  /*6340*/  LEA R13, R0, UR15, 0x4 ;  /* 0x0000000f000d7c11 */ /* 0x000fe2000f8e20ff */
[----:B------:R-:W-:Y:S01]  /*6350*/  BAR.SYNC.DEFER_BLOCKING 0x0 ;  /* 0x0000000000007b1d */ /* 0x000fe20000010000 */
[----:B------:R-:W-:-:S02]  /*6360*/  PRMT R22, R15, 0x5410, R18 ;  /* 0x000054100f167816 */ /* 0x000fc40000000012 */
[----:B------:R-:W-:Y:S02]  /*6370*/  LOP3.LUT R66, R66, 0xffff, RZ, 0xc0, !PT ;  /* 0x0000ffff42427812 */ /* 0x000fe400078ec0ff */
[----:B------:R-:W-:-:S03]  /*6380*/  PRMT R18, R12, 0x4210, R9 ;  /* 0x000042100c127816 */ /* 0x000fc60000000009 */
[----:B01----:R-:W0:Y:S01]  /*6390*/  LDC R0, c[0x0][0x3b8] ;  /* 0x0000ee00ff007b82 */ /* 0x003e220000000800 */
[----:B------:R-:W-:Y:S02]  /*63a0*/  PRMT R22, R22, 0x5210, R9 ;  /* 0x0000521016167816 */ /* 0x000fe40000000009 */
[----:B------:R-:W-:Y:S02]  /*63b0*/  PRMT R23, R11, 0x5210, R66 ;  /* 0x000052100b177816 */ /* 0x000fe40000000042 */
[----:B------:R-:W-:Y:S02]  /*63c0*/  PRMT R21, R33, 0x5410, R30 ;  /* 0x0000541021157816 */ /* 0x000fe4000000001e */
[----:B------:R-:W-:Y:S02]  /*63d0*/  LOP3.LUT R50, R50, 0xffff, RZ, 0xc0, !PT ;  /* 0x0000ffff32327812 */ /* 0x000fe400078ec0ff */
[----:B------:R-:W-:Y:S02]  /*63e0*/  PRMT R19, R19, 0x4210, R66 ;  /* 0x0000421013137816 */ /* 0x000fe40000000042 */
[----:B------:R-:W-:-:S02]  /*63f0*/  PRMT R17, R17, 0x4210, R50 ;  /* 0x0000421011117816 */ /* 0x000fc40000000032 */
[----:B------:R-:W-:Y:S02]  /*6400*/  PRMT R21, R21, 0x5210, R50 ;  /* 0x0000521015157816 */ /* 0x000fe40000000032 */
[C---:B------:R-:W-:Y:S01]  /*6410*/  IADD3 R12, P2, PT, R2.reuse, UR8, RZ ;  /* 0x00000008020c7c10 */ /* 0x040fe2000ff5e0ff */
[----:B------:R-:W1:Y:S03]  /*6420*/  LDS.128 R4, [R13] ;  /* 0x000000000d047984 */ /* 0x000e660000000c00 */
[----:B------:R-:W-:Y:S02]  /*6430*/  LEA.HI.X.SX32 R2, R2, UR9, 0x1, P2 ;  /* 0x0000000902027c11 */ /* 0x000fe400090f0eff */
[----:B------:R-:W-:Y:S01]  /*6440*/  ISETP.LT.AND P2, PT, R97, UR11, !P0 ;  /* 0x0000000b61007c0c */ /* 0x000fe2000c741270 */
[----:B------:R-:W-:Y:S01]  /*6450*/  LDS.128 R8, [R13+0x800] ;  /* 0x000800000d087984 */ /* 0x000fe20000000c00 */
[-C--:B0-----:R-:W-:Y:S01]  /*6460*/  IMAD R27, R3, R0.reuse, RZ ;  /* 0x00000000031b7224 */ /* 0x081fe200078e02ff */
[----:B------:R-:W-:Y:S01]  /*6470*/  BAR.SYNC.DEFER_BLOCKING 0x0 ;  /* 0x0000000000007b1d */ /* 0x000fe20000010000 */
[----:B------:R-:W-:-:S03]  /*6480*/  IMAD R97, R97, R0, RZ ;  /* 0x0000000061617224 */ /* 0x000fc600078e02ff */
[-C--:B------:R-:W-:Y:S02]  /*6490*/  IADD3 R14, P3, PT, R27, R12.reuse, RZ ;  /* 0x0000000c1b0e7210 */ /* 0x080fe40007f7e0ff */
[----:B------:R-:W-:Y:S02]  /*64a0*/  IADD3 R24, P6, PT, R97, R12, RZ ;  /* 0x0000000c61187210 */ /* 0x000fe40007fde0ff */
[----:B------:R-:W-:Y:S01]  /*64b0*/  LEA.HI.X.SX32 R15, R27, R2, 0x1, P3 ;  /* 0x000000021b0f7211 */ /* 0x000fe200018f0eff */
[----:B------:R-:W-:Y:S01]  /*64c0*/  IMAD R27, R0, 0x20, R27 ;  /* 0x00000020001b7824 */ /* 0x000fe200078e021b */
[C---:B------:R-:W-:Y:S01]  /*64d0*/  ISETP.LT.AND P3, PT, R71.reuse, UR11, !P0 ;  /* 0x0000000b47007c0c */ /* 0x040fe2000c761270 */
[----:B------:R-:W-:Y:S01]  /*64e0*/  IMAD R71, R71, R0, RZ ;  /* 0x0000000047477224 */ /* 0x000fe200078e02ff */
[----:B------:R-:W-:Y:S01]  /*64f0*/  LEA.HI.X.SX32 R25, R97, R2, 0x1, P6 ;  /* 0x0000000261197211 */ /* 0x000fe200030f0eff */
[----:B------:R0:W-:Y:S04]  /*6500*/  STS.128 [R68], R16 ;  /* 0x0000001044007388 */ /* 0x0001e80000000c00 */
[----:B------:R2:W-:Y:S01]  /*6510*/  STS.128 [R68+0x400], R20 ;  /* 0x0004001444007388 */ /* 0x0005e20000000c00 */
[C---:B-1----:R-:W-:Y:S01]  /*6520*/  PRMT R29, R4.reuse, 0x7770, RZ ;  /* 0x00007770041d7816 */ /* 0x042fe200000000ff */
[----:B------:R-:W-:Y:S01]  /*6530*/  BAR.SYNC.DEFER_BLOCKING 0x0 ;  /* 0x0000000000007b1d */ /* 0x000fe20000010000 */
[----:B------:R-:W-:-:S02]  /*6540*/  PRMT R31, R4, 0x7773, RZ ;  /* 0x00007773041f7816 */ /* 0x000fc400000000ff */
[----:B0-----:R-:W-:-:S04]  /*6550*/  IADD3 R16, P5, PT, R71, R12, RZ ;  /* 0x0000000c47107210 */ /* 0x001fc80007fbe0ff */
[----:B------:R-:W-:Y:S02]  /*6560*/  LEA.HI.X.SX32 R17, R71, R2, 0x1, P5 ;  /* 0x0000000247117211 */ /* 0x000fe400028f0eff */
[C---:B--2---:R-:W-:Y:S02]  /*6570*/  PRMT R23, R4.reuse, 0x7771, RZ ;  /* 0x0000777104177816 */ /* 0x044fe400000000ff */
[----:B------:R-:W-:Y:S02]  /*6580*/  PRMT R21, R4, 0x7772, RZ ;  /* 0x0000777204157816 */ /* 0x000fe400000000ff */
[C---:B------:R-:W-:Y:S01]  /*6590*/  ISETP.LT.AND P5, PT, R93.reuse, UR11, !P0 ;  /* 0x0000000b5d007c0c */ /* 0x040fe2000c7a1270 */
[----:B------:R-:W-:-:S05]  /*65a0*/  IMAD R93, R93, R0, RZ ;  /* 0x000000005d5d7224 */ /* 0x000fca00078e02ff */
[----:B------:R-:W-:Y:S01]  /*65b0*/  IADD3 R18, P6, PT, R93, R12, RZ ;  /* 0x0000000c5d127210 */ /* 0x000fe20007fde0ff */
[----:B------:R0:W-:Y:S01]  /*65c0*/  @P4 STG.E.U8 desc[UR16][R14.64], R29 ;  /* 0x0000001d0e004986 */ /* 0x0001e2000c101110 */
[C---:B------:R-:W-:Y:S01]  /*65d0*/  ISETP.LT.AND P4, PT, R95.reuse, UR11, !P0 ;  /* 0x0000000b5f007c0c */ /* 0x040fe2000c781270 */
[----:B------:R-:W-:Y:S01]  /*65e0*/  IMAD R95, R95, R0, RZ ;  /* 0x000000005f5f7224 */ /* 0x000fe200078e02ff */
[----:B------:R-:W-:Y:S01]  /*65f0*/  LEA.HI.X.SX32 R19, R93, R2, 0x1, P6 ;  /* 0x000000025d137211 */ /* 0x000fe200030f0eff */
[----:B------:R1:W-:Y:S04]  /*6600*/  @P3 STG.E.U8 desc[UR16][R16.64], R23 ;  /* 0x0000001710003986 */ /* 0x0003e8000c101110 */
[----:B------:R2:W-:Y:S01]  /*6610*/  @P2 STG.E.U8 desc[UR16][R24.64], R21 ;  /* 0x0000001518002986 */ /* 0x0005e2000c101110 */
[C---:B------:R-:W-:Y:S01]  /*6620*/  ISETP.LT.AND P2, PT, R91.reuse, UR11, !P0 ;  /* 0x0000000b5b007c0c */ /* 0x040fe2000c741270 */
[----:B------:R-:W-:Y:S01]  /*6630*/  IMAD R91, R91, R0, RZ ;  /* 0x000000005b5b7224 */ /* 0x000fe200078e02ff */
[----:B0-----:R-:W-:-:S02]  /*6640*/  IADD3 R14, P3, PT, R95, R12, RZ ;  /* 0x0000000c5f0e7210 */ /* 0x001fc40007f7e0ff */
[----:B------:R-:W-:Y:S02]  /*6650*/  PRMT R29, R5, 0x7771, RZ ;  /* 0x00007771051d7816 */ /* 0x000fe400000000ff */
[----:B------:R-:W-:Y:S02]  /*6660*/  LEA.HI.X.SX32 R15, R95, R2, 0x1, P3 ;  /* 0x000000025f0f7211 */ /* 0x000fe400018f0eff */
[C---:B------:R-:W-:Y:S01]  /*6670*/  ISETP.LT.AND P3, PT, R89.reuse, UR11, !P0 ;  /* 0x0000000b59007c0c */ /* 0x040fe2000c761270 */
[----:B------:R-:W-:Y:S01]  /*6680*/  IMAD R89, R89, R0, RZ ;  /* 0x0000000059597224 */ /* 0x000fe200078e02ff */
[----:B-1----:R-:W-:Y:S01]  /*6690*/  PRMT R23, R5, 0x7770, RZ ;  /* 0x0000777005177816 */ /* 0x002fe200000000ff */
[----:B------:R0:W-:Y:S01]  /*66a0*/  @P4 STG.E.U8 desc[UR16][R14.64], R31 ;  /* 0x0000001f0e004986 */ /* 0x0001e2000c101110 */
[----:B------:R-:W-:Y:S02]  /*66b0*/  IADD3 R16, P4, PT, R91, R12, RZ ;  /* 0x0000000c5b107210 */ /* 0x000fe40007f9e0ff */
[----:B--2---:R-:W-:Y:S01]  /*66c0*/  PRMT R25, R5, 0x7772, RZ ;  /* 0x0000777205197816 */ /* 0x004fe200000000ff */
[----:B------:R1:W-:Y:S01]  /*66d0*/  @P5 STG.E.U8 desc[UR16][R18.64], R23 ;  /* 0x0000001712005986 */ /* 0x0003e2000c101110 */
[----:B------:R-:W-:-:S02]  /*66e0*/  LEA.HI.X.SX32 R17, R91, R2, 0x1, P4 ;  /* 0x000000025b117211 */ /* 0x000fc400020f0eff */
[----:B------:R-:W-:Y:S02]  /*66f0*/  IADD3 R20, P5, PT, R89, R12, RZ ;  /* 0x0000000c59147210 */ /* 0x000fe40007fbe0ff */
[C---:B------:R-:W-:Y:S01]  /*6700*/  ISETP.LT.AND P4, PT, R87.reuse, UR11, !P0 ;  /* 0x0000000b57007c0c */ /* 0x040fe2000c781270 */
[----:B------:R-:W-:Y:S01]  /*6710*/  IMAD R87, R87, R0, RZ ;  /* 0x0000000057577224 */ /* 0x000fe200078e02ff */
[----:B------:R-:W-:Y:S01]  /*6720*/  LEA.HI.X.SX32 R21, R89, R2, 0x1, P5 ;  /* 0x0000000259157211 */ /* 0x000fe200028f0eff */
[----:B------:R2:W-:Y:S01]  /*6730*/  @P2 STG.E.U8 desc[UR16][R16.64], R29 ;  /* 0x0000001d10002986 */ /* 0x0005e2000c101110 */
[C---:B------:R-:W-:Y:S01]  /*6740*/  ISETP.LT.AND P5, PT, R85.reuse, UR11, !P0 ;  /* 0x0000000b55007c0c */ /* 0x040fe2000c7a1270 */
[----:B------:R-:W-:Y:S01]  /*6750*/  IMAD R85, R85, R0, RZ ;  /* 0x0000000055557224 */ /* 0x000fe200078e02ff */
[----:B0-----:R-:W-:Y:S01]  /*6760*/  IADD3 R14, P2, PT, R87, R12, RZ ;  /* 0x0000000c570e7210 */ /* 0x001fe20007f5e0ff */
[----:B------:R0:W-:Y:S01]  /*6770*/  @P3 STG.E.U8 desc[UR16][R20.64], R25 ;  /* 0x0000001914003986 */ /* 0x0001e2000c101110 */
[----:B-1----:R-:W-:-:S02]  /*6780*/  PRMT R19, R5, 0x7773, RZ ;  /* 0x0000777305137816 */ /* 0x002fc400000000ff */
[----:B------:R-:W-:Y:S02]  /*6790*/  LEA.HI.X.SX32 R15, R87, R2, 0x1, P2 ;  /* 0x00000002570f7211 */ /* 0x000fe400010f0eff */
[----:B------:R-:W-:Y:S02]  /*67a0*/  IADD3 R22, P3, PT, R85, R12, RZ ;  /* 0x0000000c55167210 */ /* 0x000fe40007f7e0ff */
[C---:B------:R-:W-:Y:S01]  /*67b0*/  ISETP.LT.AND P2, PT, R83.reuse, UR11, !P0 ;  /* 0x0000000b53007c0c */ /* 0x040fe2000c741270 */
[----:B------:R-:W-:Y:S01]  /*67c0*/  IMAD R83, R83, R0, RZ ;  /* 0x0000000053537224 */ /* 0x000fe200078e02ff */
[----:B------:R-:W-:Y:S01]  /*67d0*/  LEA.HI.X.SX32 R23, R85, R2, 0x1, P3 ;  /* 0x0000000255177211 */ /* 0x000fe200018f0eff */
[----:B------:R1:W-:Y:S01]  /*67e0*/  @P4 STG.E.U8 desc[UR16][R14.64], R19 ;  /* 0x000000130e004986 */ /* 0x0003e2000c101110 */
[C---:B------:R-:W-:Y:S01]  /*67f0*/  ISETP.LT.AND P3, PT, R81.reuse, UR11, !P0 ;  /* 0x0000000b51007c0c */ /* 0x040fe2000c761270 */
[----:B------:R-:W-:Y:S01]  /*6800*/  IMAD R81, R81, R0, RZ ;  /* 0x0000000051517224 */ /* 0x000fe200078e02ff */
[----:B------:R-:W-:-:S02]  /*6810*/  IADD3 R4, P6, PT, R83, R12, RZ ;  /* 0x0000000c53047210 */ /* 0x000fc40007fde0ff */
[----:B--2---:R-:W-:Y:S02]  /*6820*/  LOP3.LUT R16, R3, 0x20, RZ, 0xfc, !PT ;  /* 0x0000002003107812 */ /* 0x004fe400078efcff */
[----:B------:R-:W-:Y:S02]  /*6830*/  LEA.HI.X.SX32 R5, R83, R2, 0x1, P6 ;  /* 0x0000000253057211 */ /* 0x000fe400030f0eff */
[C---:B0-----:R-:W-:Y:S02]  /*6840*/  IADD3 R20, P6, PT, R81.reuse, R12, RZ ;  /* 0x0000000c51147210 */ /* 0x041fe40007fde0ff */
[----:B------:R-:W-:Y:S02]  /*6850*/  ISETP.LT.AND P4, PT, R16, UR11, !P0 ;  /* 0x0000000b10007c0c */ /* 0x000fe4000c781270 */
[----:B------:R-:W-:Y:S01]  /*6860*/  PRMT R25, R6, 0x7770, RZ ;  /* 0x0000777006197816 */ /* 0x000fe200000000ff */
[----:B------:R-:W0:Y:S01]  /*6870*/  LDS.128 R16, [R13] ;  /* 0x000000000d107984 */ /* 0x000e220000000c00 */
[----:B------:R-:W-:-:S02]  /*6880*/  LEA.HI.X.SX32 R21, R81, R2, 0x1, P6 ;  /* 0x0000000251157211 */ /* 0x000fc400030f0eff */
[C---:B------:R-:W-:Y:S01]  /*6890*/  PRMT R31, R6.reuse, 0x7771, RZ ;  /* 0x00007771061f7816 */ /* 0x040fe200000000ff */
[----:B------:R2:W-:Y:S01]  /*68a0*/  @P5 STG.E.U8 desc[UR16][R22.64], R25 ;  /* 0x0000001916005986 */ /* 0x0005e2000c101110 */
[C---:B------:R-:W-:Y:S01]  /*68b0*/  ISETP.LT.AND P6, PT, R79.reuse, UR11, !P0 ;  /* 0x0000000b4f007c0c */ /* 0x040fe2000c7c1270 */
[-C--:B------:R-:W-:Y:S01]  /*68c0*/  IMAD R79, R79, R0.reuse, RZ ;  /* 0x000000004f4f7224 */ /* 0x080fe200078e02ff */
[----:B------:R-:W-:Y:S01]  /*68d0*/  PRMT R29, R6, 0x7772, RZ ;  /* 0x00007772061d7816 */ /* 0x000fe200000000ff */
[----:B------:R3:W-:Y:S01]  /*68e0*/  @P2 STG.E.U8 desc[UR16][R4.64], R31 ;  /* 0x0000001f04002986 */ /* 0x0007e2000c101110 */
[C---:B------:R-:W-:Y:S01]  /*68f0*/  ISETP.LT.AND P5, PT, R75.reuse, UR11, !P0 ;  /* 0x0000000b4b007c0c */ /* 0x040fe2000c7a1270 */
[----:B------:R-:W-:Y:S01]  /*6900*/  IMAD R75, R75, R0, RZ ;  /* 0x000000004b4b7224 */ /* 0x000fe200078e02ff */
[----:B-1----:R-:W-:Y:S01]  /*6910*/  IADD3 R14, P2, PT, R79, R12, RZ ;  /* 0x0000000c4f0e7210 */ /* 0x002fe20007f5e0ff */
[----:B------:R1:W-:Y:S01]  /*6920*/  @P3 STG.E.U8 desc[UR16][R20.64], R29 ;  /* 0x0000001d14003986 */ /* 0x0003e2000c101110 */
[C---:B------:R-:W-:Y:S01]  /*6930*/  ISETP.LT.AND P3, PT, R77.reuse, UR11, !P0 ;  /* 0x0000000b4d007c0c */ /* 0x040fe2000c761270 */
[----:B------:R-:W-:Y:S01]  /*6940*/  IMAD R77, R77, R0, RZ ;  /* 0x000000004d4d7224 */ /* 0x000fe200078e02ff */
[----:B------:R-:W-:-:S02]  /*6950*/  LEA.HI.X.SX32 R15, R79, R2, 0x1, P2 ;  /* 0x000000024f0f7211 */ /* 0x000fc400010f0eff */
[----:B--2---:R-:W-:Y:S02]  /*6960*/  PRMT R25, R6, 0x7773, RZ ;  /* 0x0000777306197816 */ /* 0x004fe400000000ff */
[-C--:B------:R-:W-:Y:S02]  /*6970*/  IADD3 R22, P2, PT, R75, R12.reuse, RZ ;  /* 0x0000000c4b167210 */ /* 0x080fe40007f5e0ff */
[----:B---3--:R-:W-:Y:S01]  /*6980*/  PRMT R31, R7, 0x7770, RZ ;  /* 0x00007770071f7816 */ /* 0x008fe200000000ff */
[----:B------:R2:W-:Y:S01]  /*6990*/  @P6 STG.E.U8 desc[UR16][R14.64], R25 ;  /* 0x000000190e006986 */ /* 0x0005e2000c101110 */
[----:B------:R-:W-:Y:S01]  /*69a0*/  IADD3 R4, P6, PT, R77, R12, RZ ;  /* 0x0000000c4d047210 */ /* 0x000fe20007fde0ff */
[----:B-1----:R-:W-:Y:S01]  /*69b0*/  IMAD R21, R70, R0, RZ ;  /* 0x0000000046157224 */ /* 0x002fe200078e02ff */
[----:B------:R-:W-:Y:S02]  /*69c0*/  LEA.HI.X.SX32 R23, R75, R2, 0x1, P2 ;  /* 0x000000024b177211 */ /* 0x000fe400010f0eff */
[C---:B------:R-:W-:Y:S01]  /*69d0*/  ISETP.LT.AND P2, PT, R69.reuse, UR11, !P0 ;  /* 0x0000000b45007c0c */ /* 0x040fe2000c741270 */
[----:B------:R-:W-:Y:S01]  /*69e0*/  IMAD R69, R69, R0, RZ ;  /* 0x0000000045457224 */ /* 0x000fe200078e02ff */
[----:B------:R-:W-:Y:S01]  /*69f0*/  LEA.HI.X.SX32 R5, R77, R2, 0x1, P6 ;  /* 0x000000024d057211 */ /* 0x000fe200030f0eff */
[----:B------:R-:W-:Y:S01]  /*6a00*/  @P5 STG.E.U8 desc[UR16][R22.64], R31 ;  /* 0x0000001f16005986 */ /* 0x000fe2000c101110 */
[----:B------:R-:W-:-:S02]  /*6a10*/  PRMT R29, R7, 0x7771, RZ ;  /* 0x00007771071d7816 */ /* 0x000fc400000000ff */
[----:B------:R-:W-:Y:S02]  /*6a20*/  LOP3.LUT R6, R3, 0x22, RZ, 0xfc, !PT ;  /* 0x0000002203067812 */ /* 0x000fe400078efcff */
[C---:B--2---:R-:W-:Y:S01]  /*6a30*/  IADD3 R14, P6, PT, R69.reuse, R12, RZ ;  /* 0x0000000c450e7210 */ /* 0x044fe20007fde0ff */
[----:B------:R1:W-:Y:S01]  /*6a40*/  @P3 STG.E.U8 desc[UR16][R4.64], R29 ;  /* 0x0000001d04003986 */ /* 0x0003e2000c101110 */
[----:B------:R-:W-:Y:S02]  /*6a50*/  ISETP.LT.AND P3, PT, R70, UR11, !P0 ;  /* 0x0000000b46007c0c */ /* 0x000fe4000c761270 */
[----:B------:R-:W-:Y:S02]  /*6a60*/  LEA.HI.X.SX32 R15, R69, R2, 0x1, P6 ;  /* 0x00000002450f7211 */ /* 0x000fe400030f0eff */
[----:B------:R-:W-:Y:S02]  /*6a70*/  PRMT R25, R7, 0x7772, RZ ;  /* 0x0000777207197816 */ /* 0x000fe400000000ff */
[----:B------:R-:W-:-:S02]  /*6a80*/  IADD3 R20, P6, PT, R21, R12, RZ ;  /* 0x0000000c15147210 */ /* 0x000fc40007fde0ff */
[----:B------:R-:W-:Y:S01]  /*6a90*/  ISETP.LT.AND P5, PT, R6, UR11, !P0 ;  /* 0x0000000b06007c0c */ /* 0x000fe2000c7a1270 */
[----:B------:R2:W-:Y:S01]  /*6aa0*/  @P2 STG.E.U8 desc[UR16][R14.64], R25 ;  /* 0x000000190e002986 */ /* 0x0005e2000c101110 */
[----:B------:R-:W-:Y:S02]  /*6ab0*/  LOP3.LUT R6, R3, 0x24, RZ, 0xfc, !PT ;  /* 0x0000002403067812 */ /* 0x000fe400078efcff */
[----:B------:R-:W-:Y:S02]  /*6ac0*/  LEA.HI.X.SX32 R21, R21, R2, 0x1, P6 ;  /* 0x0000000215157211 */ /* 0x000fe400030f0eff */
[----:B-1----:R-:W-:Y:S02]  /*6ad0*/  IADD3 R4, P6, PT, R27, R12, RZ ;  /* 0x0000000c1b047210 */ /* 0x002fe40007fde0ff */
[----:B------:R-:W-:Y:S01]  /*6ae0*/  PRMT R23, R7, 0x7773, RZ ;  /* 0x0000777307177816 */ /* 0x000fe200000000ff */
[----:B------:R-:W-:Y:S01]  /*6af0*/  IMAD R7, R0, 0x2, R27 ;  /* 0x0000000200077824 */ /* 0x000fe200078e021b */
[----:B------:R-:W-:-:S02]  /*6b00*/  ISETP.LT.AND P2, PT, R6, UR11, !P0 ;  /* 0x0000000b06007c0c */ /* 0x000fc4000c741270 */
[----:B------:R-:W-:Y:S01]  /*6b10*/  LOP3.LUT R6, R3, 0x26, RZ, 0xfc, !PT ;  /* 0x0000002603067812 */ /* 0x000fe200078efcff */
[----:B------:R1:W-:Y:S01]  /*6b20*/  @P3 STG.E.U8 desc[UR16][R20.64], R23 ;  /* 0x0000001714003986 */ /* 0x0003e2000c101110 */
[----:B------:R-:W-:Y:S01]  /*6b30*/  LEA.HI.X.SX32 R5, R27, R2, 0x1, P6 ;  /* 0x000000021b057211 */ /* 0x000fe200030f0eff */
[----:B--2---:R-:W-:Y:S01]  /*6b40*/  IMAD R15, R0, 0x2, R7 ;  /* 0x00000002000f7824 */ /* 0x004fe200078e0207 */
[----:B0-----:R-:W-:Y:S02]  /*6b50*/  PRMT R27, R16, 0x7770, RZ ;  /* 0x00007770101b7816 */ /* 0x001fe400000000ff */
[----:B------:R-:W-:Y:S02]  /*6b60*/  ISETP.LT.AND P3, PT, R6, UR11, !P0 ;  /* 0x0000000b06007c0c */ /* 0x000fe4000c761270 */
[----:B------:R-:W-:Y:S01]  /*6b70*/  IADD3 R6, P6, PT, R7, R12, RZ ;  /* 0x0000000c07067210 */ /* 0x000fe20007fde0ff */
[----:B------:R0:W-:Y:S01]  /*6b80*/  @P4 STG.E.U8 desc[UR16][R4.64], R27 ;  /* 0x0000001b04004986 */ /* 0x0001e2000c101110 */
[----:B------:R-:W-:-:S02]  /*6b90*/  LOP3.LUT R14, R3, 0x28, RZ, 0xfc, !PT ;  /* 0x00000028030e7812 */ /* 0x000fc400078efcff */
[----:B------:R-:W-:Y:S01]  /*6ba0*/  LEA.HI.X.SX32 R7, R7, R2, 0x1, P6 ;  /* 0x0000000207077211 */ /* 0x000fe200030f0eff */
[----:B-1----:R-:W-:Y:S01]  /*6bb0*/  IMAD R21, R0, 0x2, R15 ;  /* 0x0000000200157824 */ /* 0x002fe200078e020f */
[----:B------:R-:W-:Y:S02]  /*6bc0*/  ISETP.LT.AND P4, PT, R14, UR11, !P0 ;  /* 0x0000000b0e007c0c */ /* 0x000fe4000c781270 */
[C---:B------:R-:W-:Y:S01]  /*6bd0*/  IADD3 R14, P6, PT, R15.reuse, R12, RZ ;  /* 0x0000000c0f0e7210 */ /* 0x040fe20007fde0ff */
[----:B------:R-:W-:Y:S01]  /*6be0*/  IMAD R23, R0, 0x2, R21 ;  /* 0x0000000200177824 */ /* 0x000fe200078e0215 */
[C---:B------:R-:W-:Y:S02]  /*6bf0*/  PRMT R25, R16.reuse, 0x7771, RZ ;  /* 0x0000777110197816 */ /* 0x040fe400000000ff */
[----:B------:R-:W-:Y:S02]  /*6c00*/  LEA.HI.X.SX32 R15, R15, R2, 0x1, P6 ;  /* 0x000000020f0f7211 */ /* 0x000fe400030f0eff */
[----:B0-----:R-:W-:Y:S01]  /*6c10*/  PRMT R27, R16, 0x7772, RZ ;  /* 0x00007772101b7816 */ /* 0x001fe200000000ff */
[----:B------:R0:W-:Y:S01]  /*6c20*/  @P5 STG.E.U8 desc[UR16][R6.64], R25 ;  /* 0x0000001906005986 */ /* 0x0001e2000c101110 */
[----:B------:R-:W-:-:S02]  /*6c30*/  LOP3.LUT R5, R3, 0x2c, RZ, 0xfc, !PT ;  /* 0x0000002c03057812 */ /* 0x000fc400078efcff */
[----:B------:R-:W-:Y:S01]  /*6c40*/  IADD3 R4, P6, PT, R21, R12, RZ ;  /* 0x0000000c15047210 */ /* 0x000fe20007fde0ff */
[----:B------:R1:W-:Y:S01]  /*6c50*/  @P2 STG.E.U8 desc[UR16][R14.64], R27 ;  /* 0x0000001b0e002986 */ /* 0x0003e2000c101110 */
[----:B------:R-:W-:Y:S02]  /*6c60*/  ISETP.LT.AND P2, PT, R5, UR11, !P0 ;  /* 0x0000000b05007c0c */ /* 0x000fe4000c741270 */
[----:B------:R-:W-:Y:S02]  /*6c70*/  LEA.HI.X.SX32 R5, R21, R2, 0x1, P6 ;  /* 0x0000000215057211 */ /* 0x000fe400030f0eff */
[----:B------:R-:W-:Y:S02]  /*6c80*/  LOP3.LUT R22, R3, 0x2a, RZ, 0xfc, !PT ;  /* 0x0000002a03167812 */ /* 0x000fe400078efcff */
[----:B------:R-:W-:Y:S01]  /*6c90*/  PRMT R31, R16, 0x7773, RZ ;  /* 0x00007773101f7816 */ /* 0x000fe200000000ff */
[----:B0-----:R-:W-:Y:S01]  /*6ca0*/  IMAD R25, R0, 0x2, R23 ;  /* 0x0000000200197824 */ /* 0x001fe200078e0217 */
[----:B------:R-:W-:-:S02]  /*6cb0*/  IADD3 R6, P6, PT, R23, R12, RZ ;  /* 0x0000000c17067210 */ /* 0x000fc40007fde0ff */
[----:B------:R-:W-:Y:S01]  /*6cc0*/  ISETP.LT.AND P5, PT, R22, UR11, !P0 ;  /* 0x0000000b16007c0c */ /* 0x000fe2000c7a1270 */
[----:B-1----:R-:W-:Y:S01]  /*6cd0*/  VIADD R15, R73, 0x2e ;  /* 0x0000002e490f7836 */ /* 0x002fe20000000000 */
[----:B------:R-:W-:Y:S01]  /*6ce0*/  LEA.HI.X.SX32 R7, R23, R2, 0x1, P6 ;  /* 0x0000000217077211 */ /* 0x000fe200030f0eff */
[----:B------:R0:W-:Y:S01]  /*6cf0*/  @P3 STG.E.U8 desc[UR16][R4.64], R31 ;  /* 0x0000001f04003986 */ /* 0x0001e2000c101110 */
[----:B------:R-:W-:Y:S02]  /*6d00*/  IADD3 R20, P6, PT, R25, R12, RZ ;  /* 0x0000000c19147210 */ /* 0x000fe40007fde0ff */
[----:B------:R-:W-:Y:S02]  /*6d10*/  PRMT R29, R17, 0x7770, RZ ;  /* 0x00007770111d7816 */ /* 0x000fe400000000ff */
[----:B------:R-:W-:Y:S01]  /*6d20*/  LEA.HI.X.SX32 R21, R25, R2, 0x1, P6 ;  /* 0x0000000219157211 */ /* 0x000fe200030f0eff */
[----:B------:R-:W-:Y:S01]  /*6d30*/  IMAD R25, R0, 0x2, R25 ;  /* 0x0000000200197824 */ /* 0x000fe200078e0219 */
[----:B------:R-:W-:Y:S01]  /*6d40*/  PRMT R27, R17, 0x7771, RZ ;  /* 0x00007771111b7816 */ /* 0x000fe200000000ff */
[----:B------:R1:W-:Y:S01]  /*6d50*/  @P4 STG.E.U8 desc[UR16][R6.64], R29 ;  /* 0x0000001d06004986 */ /* 0x0003e2000c101110 */
[----:B------:R-:W-:-:S02]  /*6d60*/  LOP3.LUT R16, R3, 0x30, RZ, 0xfc, !PT ;  /* 0x0000003003107812 */ /* 0x000fc400078efcff */
[----:B------:R-:W-:Y:S01]  /*6d70*/  IADD3 R14, P4, PT, R25, R12, RZ ;  /* 0x0000000c190e7210 */ /* 0x000fe20007f9e0ff */
[----:B0-----:R-:W-:Y:S01]  /*6d80*/  IMAD R5, R15, R0, RZ ;  /* 0x000000000f057224 */ /* 0x001fe200078e02ff */
[----:B------:R-:W-:Y:S01]  /*6d90*/  LOP3.LUT R4, R3, 0x32, RZ, 0xfc, !PT ;  /* 0x0000003203047812 */ /* 0x000fe200078efcff */
[----:B------:R0:W-:Y:S01]  /*6da0*/  @P5 STG.E.U8 desc[UR16][R20.64], R27 ;  /* 0x0000001b14005986 */ /* 0x0001e2000c101110 */
[----:B------:R-:W-:Y:S02]  /*6db0*/  ISETP.LT.AND P5, PT, R15, UR11, !P0 ;  /* 0x0000000b0f007c0c */ /* 0x000fe4000c7a1270 */
[----:B------:R-:W-:Y:S01]  /*6dc0*/  LEA.HI.X.SX32 R15, R25, R2, 0x1, P4 ;  /* 0x00000002190f7211 */ /* 0x000fe200020f0eff */
[----:B------:R-:W-:Y:S01]  /*6dd0*/  IMAD R25, R0, 0x4, R25 ;  /* 0x0000000400197824 */ /* 0x000fe200078e0219 */
[----:B------:R-:W-:Y:S02]  /*6de0*/  PRMT R23, R17, 0x7772, RZ ;  /* 0x0000777211177816 */ /* 0x000fe400000000ff */
[----:B------:R-:W-:-:S02]  /*6df0*/  ISETP.LT.AND P4, PT, R4, UR11, !P0 ;  /* 0x0000000b04007c0c */ /* 0x000fc4000c781270 */
[----:B-1----:R-:W-:Y:S01]  /*6e00*/  LOP3.LUT R6, R3, 0x34, RZ, 0xfc, !PT ;  /* 0x0000003403067812 */ /* 0x002fe200078efcff */
[----:B------:R1:W-:Y:S01]  /*6e10*/  @P2 STG.E.U8 desc[UR16][R14.64], R23 ;  /* 0x000000170e002986 */ /* 0x0003e2000c101110 */
[C---:B------:R-:W-:Y:S02]  /*6e20*/  IADD3 R4, P6, PT, R5.reuse, R12, RZ ;  /* 0x0000000c05047210 */ /* 0x040fe40007fde0ff */
[----:B------:R-:W-:Y:S02]  /*6e30*/  ISETP.LT.AND P3, PT, R16, UR11, !P0 ;  /* 0x0000000b10007c0c */ /* 0x000fe4000c761270 */
[----:B------:R-:W-:Y:S02]  /*6e40*/  LEA.HI.X.SX32 R5, R5, R2, 0x1, P6 ;  /* 0x0000000205057211 */ /* 0x000fe400030f0eff */
[----:B------:R-:W-:Y:S02]  /*6e50*/  ISETP.LT.AND P2, PT, R6, UR11, !P0 ;  /* 0x0000000b06007c0c */ /* 0x000fe4000c741270 */
[----:B0-----:R-:W-:Y:S01]  /*6e60*/  PRMT R27, R17, 0x7773, RZ ;  /* 0x00007773111b7816 */ /* 0x001fe200000000ff */
[----:B------:R-:W-:Y:S01]  /*6e70*/  IMAD R17, R0, 0x2, R25 ;  /* 0x0000000200117824 */ /* 0x000fe200078e0219 */
[----:B------:R-:W-:-:S02]  /*6e80*/  IADD3 R6, P6, PT, R25, R12, RZ ;  /* 0x0000000c19067210 */ /* 0x000fc40007fde0ff */
[----:B------:R-:W-:Y:S01]  /*6e90*/  LOP3.LUT R16, R3, 0x36, RZ, 0xfc, !PT ;  /* 0x0000003603107812 */ /* 0x000fe200078efcff */
[----:B------:R0:W-:Y:S01]  /*6ea0*/  @P5 STG.E.U8 desc[UR16][R4.64], R27 ;  /* 0x0000001b04005986 */ /* 0x0001e2000c101110 */
[----:B------:R-:W-:Y:S01]  /*6eb0*/  LEA.HI.X.SX32 R7, R25, R2, 0x1, P6 ;  /* 0x0000000219077211 */ /* 0x000fe200030f0eff */
[----:B------:R-:W-:Y:S01]  /*6ec0*/  IMAD R21, R0, 0x2, R17 ;  /* 0x0000000200157824 */ /* 0x000fe200078e0211 */
[----:B------:R-:W-:Y:S02]  /*6ed0*/  PRMT R25, R18, 0x7770, RZ ;  /* 0x0000777012197816 */ /* 0x000fe400000000ff */
[----:B-1----:R-:W-:Y:S02]  /*6ee0*/  IADD3 R14, P6, PT, R17, R12, RZ ;  /* 0x0000000c110e7210 */ /* 0x002fe40007fde0ff */
[----:B------:R-:W-:Y:S01]  /*6ef0*/  ISETP.LT.AND P5, PT, R16, UR11, !P0 ;  /* 0x0000000b10007c0c */ /* 0x000fe2000c7a1270 */
[----:B------:R1:W-:Y:S01]  /*6f00*/  @P3 STG.E.U8 desc[UR16][R6.64], R25 ;  /* 0x0000001906003986 */ /* 0x0003e2000c101110 */
[----:B------:R-:W-:-:S02]  /*6f10*/  LOP3.LUT R16, R3, 0x38, RZ, 0xfc, !PT ;  /* 0x0000003803107812 */ /* 0x000fc400078efcff */
[----:B------:R-:W-:Y:S01]  /*6f20*/  LEA.HI.X.SX32 R15, R17, R2, 0x1, P6 ;  /* 0x00000002110f7211 */ /* 0x000fe200030f0eff */
[----:B0-----:R-:W-:Y:S01]  /*6f30*/  IMAD R5, R0, 0x2, R21 ;  /* 0x0000000200057824 */ /* 0x001fe200078e0215 */
[----:B------:R-:W-:Y:S02]  /*6f40*/  PRMT R23, R18, 0x7771, RZ ;  /* 0x0000777112177816 */ /* 0x000fe400000000ff */
[----:B------:R-:W-:Y:S02]  /*6f50*/  ISETP.LT.AND P3, PT, R16, UR11, !P0 ;  /* 0x0000000b10007c0c */ /* 0x000fe4000c761270 */
[----:B------:R-:W-:Y:S01]  /*6f60*/  LOP3.LUT R17, R3, 0x3a, RZ, 0xfc, !PT ;  /* 0x0000003a03117812 */ /* 0x000fe200078efcff */
[----:B------:R0:W-:Y:S01]  /*6f70*/  @P4 STG.E.U8 desc[UR16][R14.64], R23 ;  /* 0x000000170e004986 */ /* 0x0001e2000c101110 */
[----:B------:R-:W-:Y:S01]  /*6f80*/  IADD3 R16, P6, PT, R21, R12, RZ ;  /* 0x0000000c15107210 */ /* 0x000fe20007fde0ff */
[----:B-1----:R-:W-:Y:S01]  /*6f90*/  IMAD R7, R0, 0x2, R5 ;  /* 0x0000000200077824 */ /* 0x002fe200078e0205 */
[----:B------:R-:W-:-:S02]  /*6fa0*/  ISETP.LT.AND P4, PT, R17, UR11, !P0 ;  /* 0x0000000b11007c0c */ /* 0x000fc4000c781270 */
[----:B------:R-:W-:Y:S01]  /*6fb0*/  LEA.HI.X.SX32 R17, R21, R2, 0x1, P6 ;  /* 0x0000000215117211 */ /* 0x000fe200030f0eff */
[----:B------:R-:W-:Y:S01]  /*6fc0*/  IMAD R21, R0, 0x2, R7 ;  /* 0x0000000200157824 */ /* 0x000fe200078e0207 */
[----:B------:R-:W-:Y:S02]  /*6fd0*/  PRMT R25, R18, 0x7772, RZ ;  /* 0x0000777212197816 */ /* 0x000fe400000000ff */
[----:B------:R-:W-:Y:S02]  /*6fe0*/  LOP3.LUT R6, R3, 0x3c, RZ, 0xfc, !PT ;  /* 0x0000003c03067812 */ /* 0x000fe400078efcff */
[C---:B------:R-:W-:Y:S01]  /*6ff0*/  IADD3 R4, P6, PT, R5.reuse, R12, RZ ;  /* 0x0000000c05047210 */ /* 0x040fe20007fde0ff */
[----:B------:R1:W-:Y:S01]  /*7000*/  @P2 STG.E.U8 desc[UR16][R16.64], R25 ;  /* 0x0000001910002986 */ /* 0x0003e2000c101110 */
[----:B------:R-:W-:Y:S02]  /*7010*/  ISETP.LT.AND P2, PT, R6, UR11, !P0 ;  /* 0x0000000b06007c0c */ /* 0x000fe4000c741270 */
[----:B------:R-:W-:-:S02]  /*7020*/  LEA.HI.X.SX32 R5, R5, R2, 0x1, P6 ;  /* 0x0000000205057211 */ /* 0x000fc400030f0eff */
[----:B------:R-:W-:Y:S02]  /*7030*/  IADD3 R6, P6, PT, R7, R12, RZ ;  /* 0x0000000c07067210 */ /* 0x000fe40007fde0ff */
[----:B0-----:R-:W-:Y:S02]  /*7040*/  PRMT R23, R18, 0x7773, RZ ;  /* 0x0000777312177816 */ /* 0x001fe400000000ff */
[----:B------:R-:W-:Y:S02]  /*7050*/  LOP3.LUT R15, R3, 0x40, RZ, 0xfc, !PT ;  /* 0x00000040030f7812 */ /* 0x000fe400078efcff */
[----:B------:R-:W-:Y:S01]  /*7060*/  LEA.HI.X.SX32 R7, R7, R2, 0x1, P6 ;  /* 0x0000000207077211 */ /* 0x000fe200030f0eff */
[----:B------:R0:W-:Y:S01]  /*7070*/  @P5 STG.E.U8 desc[UR16][R4.64], R23 ;  /* 0x0000001704005986 */ /* 0x0001e2000c101110 */
[----:B------:R-:W-:Y:S01]  /*7080*/  IADD3 R14, P6, PT, R21, R12, RZ ;  /* 0x0000000c150e7210 */ /* 0x000fe20007fde0ff */
[----:B-1----:R-:W-:Y:S01]  /*7090*/  VIADD R17, R73, 0x3e ;  /* 0x0000003e49117836 */ /* 0x002fe20000000000 */
[----:B------:R-:W-:-:S02]  /*70a0*/  PRMT R27, R19, 0x7770, RZ ;  /* 0x00007770131b7816 */ /* 0x000fc400000000ff */
[----:B------:R-:W-:Y:S02]  /*70b0*/  ISETP.LT.AND P5, PT, R15, UR11, !P0 ;  /* 0x0000000b0f007c0c */ /* 0x000fe4000c7a1270 */
[----:B------:R-:W-:Y:S01]  /*70c0*/  LEA.HI.X.SX32 R15, R21, R2, 0x1, P6 ;  /* 0x00000002150f7211 */ /* 0x000fe200030f0eff */
[----:B------:R-:W-:Y:S01]  /*70d0*/  IMAD R21, R0, 0x2, R21 ;  /* 0x0000000200157824 */ /* 0x000fe200078e0215 */
[----:B------:R-:W-:Y:S01]  /*70e0*/  PRMT R25, R19, 0x7771, RZ ;  /* 0x0000777113197816 */ /* 0x000fe200000000ff */
[----:B------:R1:W-:Y:S01]  /*70f0*/  @P3 STG.E.U8 desc[UR16][R6.64], R27 ;  /* 0x0000001b06003986 */ /* 0x0003e2000c101110 */
[C---:B------:R-:W-:Y:S01]  /*7100*/  ISETP.LT.AND P3, PT, R17.reuse, UR11, !P0 ;  /* 0x0000000b11007c0c */ /* 0x040fe2000c761270 */
[----:B0-----:R-:W-:Y:S01]  /*7110*/  IMAD R5, R17, R0, RZ ;  /* 0x0000000011057224 */ /* 0x001fe200078e02ff */
[----:B------:R-:W-:Y:S01]  /*7120*/  LOP3.LUT R4, R3, 0x42, RZ, 0xfc, !PT ;  /* 0x0000004203047812 */ /* 0x000fe200078efcff */
[----:B------:R0:W-:Y:S01]  /*7130*/  @P4 STG.E.U8 desc[UR16][R14.64], R25 ;  /* 0x000000190e004986 */ /* 0x0001e2000c101110 */
[----:B------:R-:W-:-:S02]  /*7140*/  IADD3 R16, P4, PT, R21, R12, RZ ;  /* 0x0000000c15107210 */ /* 0x000fc40007f9e0ff */
[----:B------:R-:W-:Y:S02]  /*7150*/  PRMT R23, R19, 0x7772, RZ ;  /* 0x0000777213177816 */ /* 0x000fe400000000ff */
[----:B------:R-:W-:Y:S01]  /*7160*/  LEA.HI.X.SX32 R17, R21, R2, 0x1, P4 ;  /* 0x0000000215117211 */ /* 0x000fe200020f0eff */
[----:B------:R-:W-:Y:S01]  /*7170*/  IMAD R21, R0, 0x4, R21 ;  /* 0x0000000400157824 */ /* 0x000fe200078e0215 */
[----:B------:R-:W-:Y:S02]  /*7180*/  ISETP.LT.AND P4, PT, R4, UR11, !P0 ;  /* 0x0000000b04007c0c */ /* 0x000fe4000c781270 */
[----:B-1----:R-:W-:Y:S01]  /*7190*/  LOP3.LUT R6, R3, 0x44, RZ, 0xfc, !PT ;  /* 0x0000004403067812 */ /* 0x002fe200078efcff */
[----:B------:R1:W-:Y:S01]  /*71a0*/  @P2 STG.E.U8 desc[UR16][R16.64], R23 ;  /* 0x0000001710002986 */ /* 0x0003e2000c101110 */
[----:B------:R-:W-:Y:S01]  /*71b0*/  IADD3 R4, P6, PT, R5, R12, RZ ;  /* 0x0000000c05047210 */ /* 0x000fe20007fde0ff */
[----:B0-----:R-:W-:Y:S01]  /*71c0*/  IMAD R15, R0, 0x2, R21 ;  /* 0x00000002000f7824 */ /* 0x001fe200078e0215 */
[----:B------:R-:W-:-:S02]  /*71d0*/  ISETP.LT.AND P2, PT, R6, UR11, !P0 ;  /* 0x0000000b06007c0c */ /* 0x000fc4000c741270 */
[----:B------:R-:W-:Y:S02]  /*71e0*/  LEA.HI.X.SX32 R5, R5, R2, 0x1, P6 ;  /* 0x0000000205057211 */ /* 0x000fe400030f0eff */
[----:B------:R-:W-:Y:S02]  /*71f0*/  PRMT R25, R19, 0x7773, RZ ;  /* 0x0000777313197816 */ /* 0x000fe400000000ff */
[----:B------:R-:W-:Y:S02]  /*7200*/  IADD3 R6, P6, PT, R21, R12, RZ ;  /* 0x0000000c15067210 */ /* 0x000fe40007fde0ff */
[----:B------:R-:W-:Y:S01]  /*7210*/  LOP3.LUT R14, R3, 0x46, RZ, 0xfc, !PT ;  /* 0x00000046030e7812 */ /* 0x000fe200078efcff */
[----:B------:R0:W-:Y:S01]  /*7220*/  @P3 STG.E.U8 desc[UR16][R4.64], R25 ;  /* 0x0000001904003986 */ /* 0x0001e2000c101110 */
[----:B------:R-:W-:Y:S01]  /*7230*/  LEA.HI.X.SX32 R7, R21, R2, 0x1, P6 ;  /* 0x0000000215077211 */ /* 0x000fe200030f0eff */
[----:B-1----:R-:W-:Y:S01]  /*7240*/  IMAD R17, R0, 0x2, R15 ;  /* 0x0000000200117824 */ /* 0x002fe200078e020f */
[----:B------:R-:W-:-:S02]  /*7250*/  PRMT R19, R8, 0x7770, RZ ;  /* 0x0000777008137816 */ /* 0x000fc400000000ff */
[----:B------:R-:W-:Y:S02]  /*7260*/  ISETP.LT.AND P3, PT, R14, UR11, !P0 ;  /* 0x0000000b0e007c0c */ /* 0x000fe4000c761270 */
[----:B------:R-:W-:Y:S01]  /*7270*/  IADD3 R14, P6, PT, R15, R12, RZ ;  /* 0x0000000c0f0e7210 */ /* 0x000fe20007fde0ff */
[----:B------:R1:W-:Y:S01]  /*7280*/  @P5 STG.E.U8 desc[UR16][R6.64], R19 ;  /* 0x0000001306005986 */ /* 0x0003e2000c101110 */
[----:B------:R-:W-:Y:S02]  /*7290*/  LOP3.LUT R16, R3, 0x48, RZ, 0xfc, !PT ;  /* 0x0000004803107812 */ /* 0x000fe400078efcff */
[----:B------:R-:W-:Y:S01]  /*72a0*/  LEA.HI.X.SX32 R15, R15, R2, 0x1, P6 ;  /* 0x000000020f0f7211 */ /* 0x000fe200030f0eff */
[----:B0-----:R-:W-:Y:S01]  /*72b0*/  IMAD R5, R0, 0x2, R17 ;  /* 0x0000000200057824 */ /* 0x001fe200078e0211 */
[----:B------:R-:W-:Y:S02]  /*72c0*/  ISETP.LT.AND P5, PT, R16, UR11, !P0 ;  /* 0x0000000b10007c0c */ /* 0x000fe4000c7a1270 */
[----:B------:R-:W-:-:S02]  /*72d0*/  IADD3 R16, P6, PT, R17, R12, RZ ;  /* 0x0000000c11107210 */ /* 0x000fc40007fde0ff */
[----:B------:R-:W-:Y:S02]  /*72e0*/  PRMT R23, R8, 0x7771, RZ ;  /* 0x0000777108177816 */ /* 0x000fe400000000ff */
[----:B------:R-:W-:Y:S01]  /*72f0*/  LEA.HI.X.SX32 R17, R17, R2, 0x1, P6 ;  /* 0x0000000211117211 */ /* 0x000fe200030f0eff */
[----:B-1----:R-:W-:Y:S01]  /*7300*/  IMAD R19, R0, 0x2, R5 ;  /* 0x0000000200137824 */ /* 0x002fe200078e0205 */
[----:B------:R-:W-:Y:S01]  /*7310*/  PRMT R21, R8, 0x7772, RZ ;  /* 0x0000777208157816 */ /* 0x000fe200000000ff */
[----:B------:R-:W-:Y:S01]  /*7320*/  @P4 STG.E.U8 desc[UR16][R14.64], R23 ;  /* 0x000000170e004986 */ /* 0x000fe2000c101110 */
[----:B------:R-:W-:Y:S02]  /*7330*/  LOP3.LUT R6, R3, 0x4c, RZ, 0xfc, !PT ;  /* 0x0000004c03067812 */ /* 0x000fe400078efcff */
[----:B------:R-:W-:Y:S01]  /*7340*/  IADD3 R4, P6, PT, R5, R12, RZ ;  /* 0x0000000c05047210 */ /* 0x000fe20007fde0ff */
[----:B------:R0:W-:Y:S01]  /*7350*/  @P2 STG.E.U8 desc[UR16][R16.64], R21 ;  /* 0x0000001510002986 */ /* 0x0001e2000c101110 */
[----:B------:R-:W-:-:S02]  /*7360*/  ISETP.LT.AND P2, PT, R6, UR11, !P0 ;  /* 0x0000000b06007c0c */ /* 0x000fc4000c741270 */
[----:B------:R-:W-:Y:S02]  /*7370*/  LEA.HI.X.SX32 R5, R5, R2, 0x1, P6 ;  /* 0x0000000205057211 */ /* 0x000fe400030f0eff */
[----:B------:R-:W-:Y:S02]  /*7380*/  IADD3 R6, P6, PT, R19, R12, RZ ;  /* 0x0000000c13067210 */ /* 0x000fe40007fde0ff */
[----:B------:R-:W-:Y:S02]  /*7390*/  LOP3.LUT R18, R3, 0x4a, RZ, 0xfc, !PT ;  /* 0x0000004a03127812 */ /* 0x000fe400078efcff */
[----:B------:R-:W-:Y:S01]  /*73a0*/  LEA.HI.X.SX32 R7, R19, R2, 0x1, P6 ;  /* 0x0000000213077211 */ /* 0x000fe200030f0eff */
[----:B------:R-:W-:Y:S01]  /*73b0*/  IMAD R19, R0, 0x2, R19 ;  /* 0x0000000200137824 */ /* 0x000fe200078e0213 */
[----:B------:R-:W-:Y:S01]  /*73c0*/  PRMT R25, R8, 0x7773, RZ ;  /* 0x0000777308197816 */ /* 0x000fe200000000ff */
[----:B0-----:R-:W-:Y:S01]  /*73d0*/  VIADD R17, R73, 0x4e ;  /* 0x0000004e49117836 */ /* 0x001fe20000000000 */
[----:B------:R-:W-:Y:S01]  /*73e0*/  PRMT R23, R9, 0x7770, RZ ;  /* 0x0000777009177816 */ /* 0x000fe200000000ff */
[----:B------:R-:W-:Y:S01]  /*73f0*/  IMAD R21, R0, 0x2, R19 ;  /* 0x0000000200157824 */ /* 0x000fe200078e0213 */
[----:B------:R-:W-:Y:S01]  /*7400*/  IADD3 R14, P6, PT, R19, R12, RZ ;  /* 0x0000000c130e7210 */ /* 0x000fe20007fde0ff */
[----:B------:R0:W-:Y:S01]  /*7410*/  @P3 STG.E.U8 desc[UR16][R4.64], R25 ;  /* 0x0000001904003986 */ /* 0x0001e2000c101110 */
[----:B------:R-:W-:-:S02]  /*7420*/  ISETP.LT.AND P4, PT, R18, UR11, !P0 ;  /* 0x0000000b12007c0c */ /* 0x000fc4000c781270 */
[----:B------:R-:W-:Y:S01]  /*7430*/  LEA.HI.X.SX32 R15, R19, R2, 0x1, P6 ;  /* 0x00000002130f7211 */ /* 0x000fe200030f0eff */
[----:B------:R1:W-:Y:S01]  /*7440*/  @P5 STG.E.U8 desc[UR16][R6.64], R23 ;  /* 0x0000001706005986 */ /* 0x0003e2000c101110 */
[----:B------:R-:W-:Y:S02]  /*7450*/  IADD3 R16, P6, PT, R21, R12, RZ ;  /* 0x0000000c15107210 */ /* 0x000fe40007fde0ff */
[----:B------:R-:W-:Y:S02]  /*7460*/  ISETP.LT.AND P5, PT, R17, UR11, !P0 ;  /* 0x0000000b11007c0c */ /* 0x000fe4000c7a1270 */
[----:B------:R-:W-:Y:S02]  /*7470*/  LOP3.LUT R8, R3, 0x50, RZ, 0xfc, !PT ;  /* 0x0000005003087812 */ /* 0x000fe400078efcff */
[----:B------:R-:W-:Y:S01]  /*7480*/  PRMT R19, R9, 0x7772, RZ ;  /* 0x0000777209137816 */ /* 0x000fe200000000ff */
[----:B0-----:R-:W-:Y:S01]  /*7490*/  IMAD R5, R17, R0, RZ ;  /* 0x0000000011057224 */ /* 0x001fe200078e02ff */
[----:B------:R-:W-:-:S02]  /*74a0*/  PRMT R25, R9, 0x7771, RZ ;  /* 0x0000777109197816 */ /* 0x000fc400000000ff */
[----:B------:R-:W-:Y:S01]  /*74b0*/  LEA.HI.X.SX32 R17, R21, R2, 0x1, P6 ;  /* 0x0000000215117211 */ /* 0x000fe200030f0eff */
[----:B------:R-:W-:Y:S01]  /*74c0*/  IMAD R21, R0, 0x4, R21 ;  /* 0x0000000400157824 */ /* 0x000fe200078e0215 */
[----:B------:R-:W-:Y:S01]  /*74d0*/  IADD3 R4, P6, PT, R5, R12, RZ ;  /* 0x0000000c05047210 */ /* 0x000fe20007fde0ff */
[----:B------:R-:W-:Y:S01]  /*74e0*/  @P4 STG.E.U8 desc[UR16][R14.64], R25 ;  /* 0x000000190e004986 */ /* 0x000fe2000c101110 */
[C---:B-1----:R-:W-:Y:S02]  /*74f0*/  LOP3.LUT R6, R3.reuse, 0x54, RZ, 0xfc, !PT ;  /* 0x0000005403067812 */ /* 0x042fe400078efcff */
[----:B------:R-:W-:Y:S01]  /*7500*/  ISETP.LT.AND P3, PT, R8, UR11, !P0 ;  /* 0x0000000b08007c0c */ /* 0x000fe2000c761270 */
[----:B------:R0:W-:Y:S01]  /*7510*/  @P2 STG.E.U8 desc[UR16][R16.64], R19 ;  /* 0x0000001310002986 */ /* 0x0001e2000c101110 */
[----:B------:R-:W-:Y:S02]  /*7520*/  LOP3.LUT R8, R3, 0x52, RZ, 0xfc, !PT ;  /* 0x0000005203087812 */ /* 0x000fe400078efcff */
[----:B------:R-:W-:-:S02]  /*7530*/  LEA.HI.X.SX32 R5, R5, R2, 0x1, P6 ;  /* 0x0000000205057211 */ /* 0x000fc400030f0eff */
[----:B------:R-:W-:Y:S01]  /*7540*/  PRMT R23, R9, 0x7773, RZ ;  /* 0x0000777309177816 */ /* 0x000fe200000000ff */
[----:B------:R-:W-:Y:S01]  /*7550*/  IMAD R9, R0, 0x2, R21 ;  /* 0x0000000200097824 */ /* 0x000fe200078e0215 */
[----:B------:R-:W-:Y:S02]  /*7560*/  ISETP.LT.AND P2, PT, R6, UR11, !P0 ;  /* 0x0000000b06007c0c */ /* 0x000fe4000c741270 */
[----:B------:R-:W-:Y:S01]  /*7570*/  LOP3.LUT R7, R3, 0x56, RZ, 0xfc, !PT ;  /* 0x0000005603077812 */ /* 0x000fe200078efcff */
[----:B------:R1:W-:Y:S01]  /*7580*/  @P5 STG.E.U8 desc[UR16][R4.64], R23 ;  /* 0x0000001704005986 */ /* 0x0003e2000c101110 */
[----:B------:R-:W-:Y:S01]  /*7590*/  IADD3 R6, P6, PT, R21, R12, RZ ;  /* 0x0000000c15067210 */ /* 0x000fe20007fde0ff */
[----:B0-----:R-:W-:Y:S01]  /*75a0*/  IMAD R17, R0, 0x2, R9 ;  /* 0x0000000200117824 */ /* 0x001fe200078e0209 */
[----:B------:R-:W-:Y:S02]  /*75b0*/  ISETP.LT.AND P4, PT, R8, UR11, !P0 ;  /* 0x0000000b08007c0c */ /* 0x000fe4000c781270 */
[----:B------:R-:W-:-:S02]  /*75c0*/  ISETP.LT.AND P5, PT, R7, UR11, !P0 ;  /* 0x0000000b07007c0c */ /* 0x000fc4000c7a1270 */
[----:B------:R-:W-:Y:S02]  /*75d0*/  LEA.HI.X.SX32 R7, R21, R2, 0x1, P6 ;  /* 0x0000000215077211 */ /* 0x000fe400030f0eff */
[C---:B------:R-:W-:Y:S02]  /*75e0*/  PRMT R19, R10.reuse, 0x7770, RZ ;  /* 0x000077700a137816 */ /* 0x040fe400000000ff */
[----:B------:R-:W-:Y:S02]  /*75f0*/  IADD3 R8, P6, PT, R9, R12, RZ ;  /* 0x0000000c09087210 */ /* 0x000fe40007fde0ff */
[----:B------:R-:W-:Y:S01]  /*7600*/  LOP3.LUT R14, R3, 0x58, RZ, 0xfc, !PT ;  /* 0x00000058030e7812 */ /* 0x000fe200078efcff */
[----:B------:R0:W-:Y:S01]  /*7610*/  @P3 STG.E.U8 desc[UR16][R6.64], R19 ;  /* 0x0000001306003986 */ /* 0x0001e2000c101110 */
[----:B------:R-:W-:Y:S02]  /*7620*/  LEA.HI.X.SX32 R9, R9, R2, 0x1, P6 ;  /* 0x0000000209097211 */ /* 0x000fe400030f0eff */
[----:B------:R-:W-:-:S02]  /*7630*/  PRMT R21, R10, 0x7771, RZ ;  /* 0x000077710a157816 */ /* 0x000fc400000000ff */
[----:B-1----:R-:W-:Y:S02]  /*7640*/  LOP3.LUT R4, R3, 0x5a, RZ, 0xfc, !PT ;  /* 0x0000005a03047812 */ /* 0x002fe400078efcff */
[----:B------:R-:W-:Y:S01]  /*7650*/  ISETP.LT.AND P3, PT, R14, UR11, !P0 ;  /* 0x0000000b0e007c0c */ /* 0x000fe2000c761270 */
[----:B------:R1:W-:Y:S01]  /*7660*/  @P4 STG.E.U8 desc[UR16][R8.64], R21 ;  /* 0x0000001508004986 */ /* 0x0003e2000c101110 */
[C---:B------:R-:W-:Y:S02]  /*7670*/  IADD3 R14, P6, PT, R17.reuse, R12, RZ ;  /* 0x0000000c110e7210 */ /* 0x040fe40007fde0ff */
[----:B------:R-:W-:Y:S02]  /*7680*/  ISETP.LT.AND P4, PT, R4, UR11, !P0 ;  /* 0x0000000b04007c0c */ /* 0x000fe4000c781270 */
[----:B------:R-:W-:Y:S01]  /*7690*/  LEA.HI.X.SX32 R15, R17, R2, 0x1, P6 ;  /* 0x00000002110f7211 */ /* 0x000fe200030f0eff */
[----:B------:R2:W3:Y:S01]  /*76a0*/  LDS.128 R4, [R13+0x800] ;  /* 0x000800000d047984 */ /* 0x0004e20000000c00 */
[----:B------:R-:W-:Y:S01]  /*76b0*/  IMAD R17, R0, 0x2, R17 ;  /* 0x0000000200117824 */ /* 0x000fe200078e0211 */
[----:B------:R-:W-:-:S02]  /*76c0*/  PRMT R25, R10, 0x7772, RZ ;  /* 0x000077720a197816 */ /* 0x000fc400000000ff */
[----:B------:R-:W-:Y:S01]  /*76d0*/  LOP3.LUT R18, R3, 0x5c, RZ, 0xfc, !PT ;  /* 0x0000005c03127812 */ /* 0x000fe200078efcff */
[----:B0-----:R-:W-:Y:S01]  /*76e0*/  IMAD R19, R0, 0x2, R17 ;  /* 0x0000000200137824 */ /* 0x001fe200078e0211 */
[----:B------:R-:W-:Y:S01]  /*76f0*/  PRMT R23, R10, 0x7773, RZ ;  /* 0x000077730a177816 */ /* 0x000fe200000000ff */
[----:B------:R0:W-:Y:S01]  /*7700*/  @P2 STG.E.U8 desc[UR16][R14.64], R25 ;  /* 0x000000190e002986 */ /* 0x0001e2000c101110 */
[-C--:B------:R-:W-:Y:S01]  /*7710*/  IADD3 R16, P2, PT, R17, R12.reuse, RZ ;  /* 0x0000000c11107210 */ /* 0x080fe20007f5e0ff */
[----:B-1----:R-:W-:Y:S01]  /*7720*/  IMAD R21, R0, 0x2, R19 ;  /* 0x0000000200157824 */ /* 0x002fe200078e0213 */
[----:B------:R-:W-:Y:S01]  /*7730*/  IADD3 R8, P6, PT, R19, R12, RZ ;  /* 0x0000000c13087210 */ /* 0x000fe20007fde0ff */
[----:B--2---:R-:W-:Y:S01]  /*7740*/  VIADD R13, R73, 0x5e ;  /* 0x0000005e490d7836 */ /* 0x004fe20000000000 */
[-C--:B------:R-:W-:Y:S02]  /*7750*/  LEA.HI.X.SX32 R17, R17, R2.reuse, 0x1, P2 ;  /* 0x0000000211117211 */ /* 0x080fe400010f0eff */
[----:B------:R-:W-:-:S02]  /*7760*/  LEA.HI.X.SX32 R9, R19, R2, 0x1, P6 ;  /* 0x0000000213097211 */ /* 0x000fc400030f0eff */
[----:B------:R-:W-:Y:S01]  /*7770*/  PRMT R19, R11, 0x7771, RZ ;  /* 0x000077710b137816 */ /* 0x000fe200000000ff */
[----:B------:R1:W-:Y:S01]  /*7780*/  @P5 STG.E.U8 desc[UR16][R16.64], R23 ;  /* 0x0000001710005986 */ /* 0x0003e2000c101110 */
[----:B------:R-:W-:Y:S02]  /*7790*/  ISETP.LT.AND P2, PT, R18, UR11, !P0 ;  /* 0x0000000b12007c0c */ /* 0x000fe4000c741270 */
[----:B0-----:R-:W-:Y:S02]  /*77a0*/  IADD3 R14, P6, PT, R21, R12, RZ ;  /* 0x0000000c150e7210 */ /* 0x001fe40007fde0ff */
[----:B------:R-:W-:Y:S02]  /*77b0*/  PRMT R25, R11, 0x7770, RZ ;  /* 0x000077700b197816 */ /* 0x000fe400000000ff */
[----:B------:R-:W-:Y:S01]  /*77c0*/  LEA.HI.X.SX32 R15, R21, R2, 0x1, P6 ;  /* 0x00000002150f7211 */ /* 0x000fe200030f0eff */
[----:B------:R-:W-:Y:S01]  /*77d0*/  IMAD R21, R0, 0x2, R21 ;  /* 0x0000000200157824 */ /* 0x000fe200078e0215 */
[----:B------:R-:W-:Y:S01]  /*77e0*/  LOP3.LUT R10, R3, 0x60, RZ, 0xfc, !PT ;  /* 0x00000060030a7812 */ /* 0x000fe200078efcff */
[----:B------:R0:W-:Y:S01]  /*77f0*/  @P3 STG.E.U8 desc[UR16][R8.64], R25 ;  /* 0x0000001908003986 */ /* 0x0001e2000c101110 */
[----:B-1----:R-:W-:-:S03]  /*7800*/  PRMT R23, R11, 0x7772, RZ ;  /* 0x000077720b177816 */ /* 0x002fc600000000ff */
[----:B------:R1:W-:Y:S01]  /*7810*/  @P4 STG.E.U8 desc[UR16][R14.64], R19 ;  /* 0x000000130e004986 */ /* 0x0003e2000c101110 */
[----:B------:R-:W-:Y:S02]  /*7820*/  ISETP.LT.AND P5, PT, R10, UR11, !P0 ;  /* 0x0000000b0a007c0c */ /* 0x000fe4000c7a1270 */
[----:B------:R-:W-:Y:S02]  /*7830*/  IADD3 R16, P3, PT, R21, R12, RZ ;  /* 0x0000000c15107210 */ /* 0x000fe40007f7e0ff */
[C---:B------:R-:W-:Y:S01]  /*7840*/  ISETP.LT.AND P4, PT, R13.reuse, UR11, !P0 ;  /* 0x0000000b0d007c0c */ /* 0x040fe2000c781270 */
[----:B------:R-:W-:Y:S01]  /*7850*/  IMAD R13, R13, R0, RZ ;  /* 0x000000000d0d7224 */ /* 0x000fe200078e02ff */
[----:B------:R-:W-:Y:S02]  /*7860*/  LOP3.LUT R10, R3, 0x62, RZ, 0xfc, !PT ;  /* 0x00000062030a7812 */ /* 0x000fe400078efcff */
[----:B------:R-:W-:Y:S01]  /*7870*/  LEA.HI.X.SX32 R17, R21, R2, 0x1, P3 ;  /* 0x0000000215117211 */ /* 0x000fe200018f0eff */
[----:B------:R-:W-:Y:S01]  /*7880*/  IMAD R21, R0, 0x4, R21 ;  /* 0x0000000400157824 */ /* 0x000fe200078e0215 */
[----:B------:R-:W-:-:S02]  /*7890*/  ISETP.LT.AND P3, PT, R10, UR11, !P0 ;  /* 0x0000000b0a007c0c */ /* 0x000fc4000c761270 */
[----:B------:R-:W-:Y:S01]  /*78a0*/  LOP3.LUT R10, R3, 0x64, RZ, 0xfc, !PT ;  /* 0x00000064030a7812 */ /* 0x000fe200078efcff */
[----:B------:R2:W-:Y:S01]  /*78b0*/  @P2 STG.E.U8 desc[UR16][R16.64], R23 ;  /* 0x0000001710002986 */ /* 0x0005e2000c101110 */
[C---:B0-----:R-:W-:Y:S02]  /*78c0*/  IADD3 R8, P6, PT, R13.reuse, R12, RZ ;  /* 0x0000000c0d087210 */ /* 0x041fe40007fde0ff */
[----:B------:R-:W-:Y:S02]  /*78d0*/  ISETP.LT.AND P2, PT, R10, UR11, !P0 ;  /* 0x0000000b0a007c0c */ /* 0x000fe4000c741270 */
[----:B------:R-:W-:Y:S01]  /*78e0*/  LEA.HI.X.SX32 R9, R13, R2, 0x1, P6 ;  /* 0x000000020d097211 */ /* 0x000fe200030f0eff */
[----:B------:R-:W-:Y:S01]  /*78f0*/  IMAD R13, R0, 0x2, R21 ;  /* 0x00000002000d7824 */ /* 0x000fe200078e0215 */
[----:B-1----:R-:W-:Y:S02]  /*7900*/  PRMT R19, R11, 0x7773, RZ ;  /* 0x000077730b137816 */ /* 0x002fe400000000ff */
[----:B------:R-:W-:-:S02]  /*7910*/  IADD3 R10, P6, PT, R21, R12, RZ ;  /* 0x0000000c150a7210 */ /* 0x000fc40007fde0ff */
[----:B------:R-:W-:Y:S01]  /*7920*/  LOP3.LUT R14, R3, 0x66, RZ, 0xfc, !PT ;  /* 0x00000066030e7812 */ /* 0x000fe200078efcff */
[----:B------:R0:W-:Y:S01]  /*7930*/  @P4 STG.E.U8 desc[UR16][R8.64], R19 ;  /* 0x0000001308004986 */ /* 0x0001e2000c101110 */
[----:B------:R-:W-:Y:S01]  /*7940*/  LEA.HI.X.SX32 R11, R21, R2, 0x1, P6 ;  /* 0x00000002150b7211 */ /* 0x000fe200030f0eff */
[----:B--2---:R-:W-:Y:S01]  /*7950*/  IMAD R17, R0, 0x2, R13 ;  /* 0x0000000200117824 */ /* 0x004fe200078e020d */
[----:B---3--:R-:W-:Y:S02]  /*7960*/  PRMT R25, R4, 0x7770, RZ ;  /* 0x0000777004197816 */ /* 0x008fe400000000ff */
[----:B------:R-:W-:Y:S02]  /*7970*/  ISETP.LT.AND P4, PT, R14, UR11, !P0 ;  /* 0x0000000b0e007c0c */ /* 0x000fe4000c781270 */
[----:B------:R-:W-:Y:S01]  /*7980*/  IADD3 R14, P6, PT, R13, R12, RZ ;  /* 0x0000000c0d0e7210 */ /* 0x000fe20007fde0ff */
[----:B------:R1:W-:Y:S01]  /*7990*/  @P5 STG.E.U8 desc[UR16][R10.64], R25 ;  /* 0x000000190a005986 */ /* 0x0003e2000c101110 */
[----:B------:R-:W-:-:S02]  /*79a0*/  LOP3.LUT R16, R3, 0x68, RZ, 0xfc, !PT ;  /* 0x0000006803107812 */ /* 0x000fc400078efcff */
[----:B------:R-:W-:Y:S01]  /*79b0*/  LEA.HI.X.SX32 R15, R13, R2, 0x1, P6 ;  /* 0x000000020d0f7211 */ /* 0x000fe200030f0eff */
[----:B0-----:R-:W-:Y:S01]  /*79c0*/  IMAD R9, R0, 0x2, R17 ;  /* 0x0000000200097824 */ /* 0x001fe200078e0211 */
[----:B------:R-:W-:Y:S02]  /*79d0*/  PRMT R21, R4, 0x7771, RZ ;  /* 0x0000777104157816 */ /* 0x000fe400000000ff */
[----:B------:R-:W-:Y:S02]  /*79e0*/  ISETP.LT.AND P5, PT, R16, UR11, !P0 ;  /* 0x0000000b10007c0c */ /* 0x000fe4000c7a1270 */
[----:B------:R-:W-:Y:S01]  /*79f0*/  IADD3 R16, P6, PT, R17, R12, RZ ;  /* 0x0000000c11107210 */ /* 0x000fe20007fde0ff */
[----:B------:R0:W-:Y:S01]  /*7a00*/  @P3 STG.E.U8 desc[UR16][R14.64], R21 ;  /* 0x000000150e003986 */ /* 0x0001e2000c101110 */
[----:B------:R-:W-:Y:S01]  /*7a10*/  LOP3.LUT R13, R3, 0x6a, RZ, 0xfc, !PT ;  /* 0x0000006a030d7812 */ /* 0x000fe200078efcff */
[----:B-1----:R-:W-:Y:S01]  /*7a20*/  VIADD R25, R73, 0x6e ;  /* 0x0000006e49197836 */ /* 0x002fe20000000000 */
[----:B------:R-:W-:Y:S01]  /*7a30*/  LEA.HI.X.SX32 R17, R17, R2, 0x1, P6 ;  /* 0x0000000211117211 */ /* 0x000fe200030f0eff */
[----:B------:R-:W-:Y:S01]  /*7a40*/  VIADD R73, R73, 0x7e ;  /* 0x0000007e49497836 */ /* 0x000fe20000000000 */
[----:B------:R-:W-:-:S02]  /*7a50*/  PRMT R23, R4, 0x7772, RZ ;  /* 0x0000777204177816 */ /* 0x000fc400000000ff */
[----:B------:R-:W-:Y:S01]  /*7a60*/  ISETP.LT.AND P3, PT, R13, UR11, !P0 ;  /* 0x0000000b0d007c0c */ /* 0x000fe2000c761270 */
[----:B------:R-:W-:Y:S01]  /*7a70*/  IMAD R13, R0, 0x2, R9 ;  /* 0x00000002000d7824 */ /* 0x000fe200078e0209 */
[----:B------:R-:W-:Y:S01]  /*7a80*/  LOP3.LUT R10, R3, 0x6c, RZ, 0xfc, !PT ;  /* 0x0000006c030a7812 */ /* 0x000fe200078efcff */
[----:B------:R1:W-:Y:S01]  /*7a90*/  @P2 STG.E.U8 desc[UR16][R16.64], R23 ;  /* 0x0000001710002986 */ /* 0x0003e2000c101110 */
[C---:B------:R-:W-:Y:S02]  /*7aa0*/  IADD3 R8, P6, PT, R9.reuse, R12, RZ ;  /* 0x0000000c09087210 */ /* 0x040fe40007fde0ff */
[----:B------:R-:W-:Y:S02]  /*7ab0*/  ISETP.LT.AND P2, PT, R10, UR11, !P0 ;  /* 0x0000000b0a007c0c */ /* 0x000fe4000c741270 */
[----:B------:R-:W-:Y:S02]  /*7ac0*/  LEA.HI.X.SX32 R9, R9, R2, 0x1, P6 ;  /* 0x0000000209097211 */ /* 0x000fe400030f0eff */
[----:B------:R-:W-:-:S02]  /*7ad0*/  IADD3 R10, P6, PT, R13, R12, RZ ;  /* 0x0000000c0d0a7210 */ /* 0x000fc40007fde0ff */
[----:B0-----:R-:W-:Y:S02]  /*7ae0*/  PRMT R21, R4, 0x7773, RZ ;  /* 0x0000777304157816 */ /* 0x001fe400000000ff */
[----:B------:R-:W-:Y:S02]  /*7af0*/  PRMT R19, R5, 0x7770, RZ ;  /* 0x0000777005137816 */ /* 0x000fe400000000ff */
[----:B------:R-:W-:Y:S01]  /*7b00*/  LEA.HI.X.SX32 R11, R13, R2, 0x1, P6 ;  /* 0x000000020d0b7211 */ /* 0x000fe200030f0eff */
[C---:B------:R-:W-:Y:S01]  /*7b10*/  IMAD R13, R0.reuse, 0x2, R13 ;  /* 0x00000002000d7824 */ /* 0x040fe200078e020d */
[----:B------:R0:W-:Y:S01]  /*7b20*/  @P4 STG.E.U8 desc[UR16][R8.64], R21 ;  /* 0x0000001508004986 */ /* 0x0001e2000c101110 */
[----:B------:R-:W-:Y:S02]  /*7b30*/  LOP3.LUT R4, R3, 0x70, RZ, 0xfc, !PT ;  /* 0x0000007003047812 */ /* 0x000fe400078efcff */
[----:B-1----:R-:W-:Y:S01]  /*7b40*/  IMAD R17, R0, 0x2, R13 ;  /* 0x0000000200117824 */ /* 0x002fe200078e020d */
[----:B------:R1:W-:Y:S01]  /*7b50*/  @P5 STG.E.U8 desc[UR16][R10.64], R19 ;  /* 0x000000130a005986 */ /* 0x0003e2000c101110 */
[----:B------:R-:W-:-:S02]  /*7b60*/  IADD3 R14, P5, PT, R13, R12, RZ ;  /* 0x0000000c0d0e7210 */ /* 0x000fc40007fbe0ff */
[----:B------:R-:W-:Y:S02]  /*7b70*/  PRMT R23, R5, 0x7771, RZ ;  /* 0x0000777105177816 */ /* 0x000fe400000000ff */
[----:B------:R-:W-:Y:S01]  /*7b80*/  LEA.HI.X.SX32 R15, R13, R2, 0x1, P5 ;  /* 0x000000020d0f7211 */ /* 0x000fe200028f0eff */
[----:B------:R-:W-:Y:S01]  /*7b90*/  IMAD R13, R25, R0, RZ ;  /* 0x00000000190d7224 */ /* 0x000fe200078e02ff */
[----:B------:R-:W-:Y:S02]  /*7ba0*/  ISETP.LT.AND P4, PT, R4, UR11, !P0 ;  /* 0x0000000b04007c0c */ /* 0x000fe4000c781270 */
[----:B0-----:R-:W-:Y:S01]  /*7bb0*/  IADD3 R8, P6, PT, R17, R12, RZ ;  /* 0x0000000c11087210 */ /* 0x001fe20007fde0ff */
[----:B------:R0:W-:Y:S01]  /*7bc0*/  @P3 STG.E.U8 desc[UR16][R14.64], R23 ;  /* 0x000000170e003986 */ /* 0x0001e2000c101110 */
[----:B------:R-:W-:Y:S02]  /*7bd0*/  ISETP.LT.AND P5, PT, R25, UR11, !P0 ;  /* 0x0000000b19007c0c */ /* 0x000fe4000c7a1270 */
[----:B------:R-:W-:-:S02]  /*7be0*/  LOP3.LUT R4, R3, 0x72, RZ, 0xfc, !PT ;  /* 0x0000007203047812 */ /* 0x000fc400078efcff */
[----:B------:R-:W-:Y:S01]  /*7bf0*/  LEA.HI.X.SX32 R9, R17, R2, 0x1, P6 ;  /* 0x0000000211097211 */ /* 0x000fe200030f0eff */
[----:B------:R-:W-:Y:S01]  /*7c00*/  IMAD R17, R0, 0x4, R17 ;  /* 0x0000000400117824 */ /* 0x000fe200078e0211 */
[----:B-1----:R-:W-:Y:S02]  /*7c10*/  PRMT R19, R5, 0x7772, RZ ;  /* 0x0000777205137816 */ /* 0x002fe400000000ff */
[----:B------:R-:W-:Y:S02]  /*7c20*/  IADD3 R10, P6, PT, R13, R12, RZ ;  /* 0x0000000c0d0a7210 */ /* 0x000fe40007fde0ff */
[----:B------:R-:W-:Y:S01]  /*7c30*/  ISETP.LT.AND P3, PT, R4, UR11, !P0 ;  /* 0x0000000b04007c0c */ /* 0x000fe2000c761270 */
[----:B------:R1:W-:Y:S01]  /*7c40*/  @P2 STG.E.U8 desc[UR16][R8.64], R19 ;  /* 0x0000001308002986 */ /* 0x0003e2000c101110 */
[----:B------:R-:W-:Y:S02]  /*7c50*/  LOP3.LUT R4, R3, 0x74, RZ, 0xfc, !PT ;  /* 0x0000007403047812 */ /* 0x000fe400078efcff */
[----:B------:R-:W-:Y:S01]  /*7c60*/  LEA.HI.X.SX32 R11, R13, R2, 0x1, P6 ;  /* 0x000000020d0b7211 */ /* 0x000fe200030f0eff */
[----:B------:R-:W-:Y:S01]  /*7c70*/  IMAD R13, R0, 0x2, R17 ;  /* 0x00000002000d7824 */ /* 0x000fe200078e0211 */
[----:B------:R-:W-:-:S02]  /*7c80*/  PRMT R21, R5, 0x7773, RZ ;  /* 0x0000777305157816 */ /* 0x000fc400000000ff */
[----:B------:R-:W-:Y:S01]  /*7c90*/  ISETP.LT.AND P2, PT, R4, UR11, !P0 ;  /* 0x0000000b04007c0c */ /* 0x000fe2000c741270 */
[----:B0-----:R-:W-:Y:S01]  /*7ca0*/  IMAD R15, R0, 0x2, R13 ;  /* 0x00000002000f7824 */ /* 0x001fe200078e020d */
[----:B------:R-:W-:Y:S01]  /*7cb0*/  LOP3.LUT R5, R3, 0x76, RZ, 0xfc, !PT ;  /* 0x0000007603057812 */ /* 0x000fe200078efcff */
[----:B------:R0:W-:Y:S01]  /*7cc0*/  @P5 STG.E.U8 desc[UR16][R10.64], R21 ;  /* 0x000000150a005986 */ /* 0x0001e2000c101110 */
[----:B------:R-:W-:Y:S02]  /*7cd0*/  IADD3 R4, P6, PT, R17, R12, RZ ;  /* 0x0000000c11047210 */ /* 0x000fe40007fde0ff */
[----:B------:R-:W-:Y:S02]  /*7ce0*/  ISETP.LT.AND P5, PT, R5, UR11, !P0 ;  /* 0x0000000b05007c0c */ /* 0x000fe4000c7a1270 */
[----:B------:R-:W-:Y:S02]  /*7cf0*/  LEA.HI.X.SX32 R5, R17, R2, 0x1, P6 ;  /* 0x0000000211057211 */ /* 0x000fe400030f0eff */
[----:B-1----:R-:W-:-:S02]  /*7d00*/  IADD3 R8, P6, PT, R13, R12, RZ ;  /* 0x0000000c0d087210 */ /* 0x002fc40007fde0ff */
[----:B------:R-:W-:Y:S02]  /*7d10*/  PRMT R17, R6, 0x7770, RZ ;  /* 0x0000777006117816 */ /* 0x000fe400000000ff */
[----:B------:R-:W-:Y:S01]  /*7d20*/  LEA.HI.X.SX32 R9, R13, R2, 0x1, P6 ;  /* 0x000000020d097211 */ /* 0x000fe200030f0eff */
[----:B------:R-:W-:Y:S01]  /*7d30*/  IMAD R13, R0, 0x2, R15 ;  /* 0x00000002000d7824 */ /* 0x000fe200078e020f */
[----:B0-----:R-:W-:Y:S01]  /*7d40*/  IADD3 R10, P6, PT, R15, R12, RZ ;  /* 0x0000000c0f0a7210 */ /* 0x001fe20007fde0ff */
[----:B------:R0:W-:Y:S01]  /*7d50*/  @P4 STG.E.U8 desc[UR16][R4.64], R17 ;  /* 0x0000001104004986 */ /* 0x0001e2000c101110 */
[----:B------:R-:W-:Y:S01]  /*7d60*/  PRMT R19, R6, 0x7771, RZ ;  /* 0x0000777106137816 */ /* 0x000fe200000000ff */
[----:B------:R-:W-:Y:S01]  /*7d70*/  IMAD R21, R73, R0, RZ ;  /* 0x0000000049157224 */ /* 0x000fe200078e02ff */
[----:B------:R-:W-:Y:S01]  /*7d80*/  LEA.HI.X.SX32 R11, R15, R2, 0x1, P6 ;  /* 0x000000020f0b7211 */ /* 0x000fe200030f0eff */
[----:B------:R-:W-:Y:S01]  /*7d90*/  IMAD R15, R0, 0x2, R13 ;  /* 0x00000002000f7824 */ /* 0x000fe200078e020d */
[----:B------:R-:W-:Y:S01]  /*7da0*/  LOP3.LUT R14, R3, 0x78, RZ, 0xfc, !PT ;  /* 0x00000078030e7812 */ /* 0x000fe200078efcff */
[----:B------:R1:W-:Y:S01]  /*7db0*/  @P3 STG.E.U8 desc[UR16][R8.64], R19 ;  /* 0x0000001308003986 */ /* 0x0003e2000c101110 */
[----:B------:R-:W-:-:S02]  /*7dc0*/  PRMT R23, R6, 0x7772, RZ ;  /* 0x0000777206177816 */ /* 0x000fc400000000ff */
[----:B------:R-:W-:Y:S02]  /*7dd0*/  ISETP.LT.AND P4, PT, R14, UR11, !P0 ;  /* 0x0000000b0e007c0c */ /* 0x000fe4000c781270 */
[----:B------:R-:W-:Y:S01]  /*7de0*/  LOP3.LUT R14, R3, 0x7a, RZ, 0xfc, !PT ;  /* 0x0000007a030e7812 */ /* 0x000fe200078efcff */
[----:B0-----:R-:W-:Y:S01]  /*7df0*/  IMAD R17, R0, 0x2, R15 ;  /* 0x0000000200117824 */ /* 0x001fe200078e020f */
[----:B------:R0:W-:Y:S01]  /*7e00*/  @P2 STG.E.U8 desc[UR16][R10.64], R23 ;  /* 0x000000170a002986 */ /* 0x0001e2000c101110 */
[-C--:B------:R-:W-:Y:S02]  /*7e10*/  IADD3 R4, P6, PT, R13, R12.reuse, RZ ;  /* 0x0000000c0d047210 */ /* 0x080fe40007fde0ff */
[----:B------:R-:W-:Y:S02]  /*7e20*/  ISETP.LT.AND P3, PT, R14, UR11, !P0 ;  /* 0x0000000b0e007c0c */ /* 0x000fe4000c761270 */
[----:B-1----:R-:W-:Y:S01]  /*7e30*/  IADD3 R8, P2, PT, R15, R12, RZ ;  /* 0x0000000c0f087210 */ /* 0x002fe20007f5e0ff */
[----:B------:R-:W-:Y:S01]  /*7e40*/  IMAD R19, R0, 0x2, R17 ;  /* 0x0000000200137824 */ /* 0x000fe200078e0211 */
[----:B------:R-:W-:-:S02]  /*7e50*/  LEA.HI.X.SX32 R5, R13, R2, 0x1, P6 ;  /* 0x000000020d057211 */ /* 0x000fc400030f0eff */
[----:B------:R-:W-:Y:S02]  /*7e60*/  IADD3 R14, P6, PT, R17, R12, RZ ;  /* 0x0000000c110e7210 */ /* 0x000fe40007fde0ff */
[----:B------:R-:W-:Y:S02]  /*7e70*/  LEA.HI.X.SX32 R9, R15, R2, 0x1, P2 ;  /* 0x000000020f097211 */ /* 0x000fe400010f0eff */
[----:B------:R-:W-:Y:S02]  /*7e80*/  IADD3 R16, P2, PT, R19, R12, RZ ;  /* 0x0000000c13107210 */ /* 0x000fe40007f5e0ff */
[----:B------:R-:W-:Y:S02]  /*7e90*/  LOP3.LUT R3, R3, 0x7c, RZ, 0xfc, !PT ;  /* 0x0000007c03037812 */ /* 0x000fe400078efcff */
[-C--:B------:R-:W-:Y:S02]  /*7ea0*/  LEA.HI.X.SX32 R15, R17, R2.reuse, 0x1, P6 ;  /* 0x00000002110f7211 */ /* 0x080fe400030f0eff */
[----:B------:R-:W-:-:S02]  /*7eb0*/  LEA.HI.X.SX32 R17, R19, R2, 0x1, P2 ;  /* 0x0000000213117211 */ /* 0x000fc400010f0eff */
[----:B------:R-:W-:Y:S02]  /*7ec0*/  IADD3 R12, P6, PT, R21, R12, RZ ;  /* 0x0000000c150c7210 */ /* 0x000fe40007fde0ff */
[----:B------:R-:W-:Y:S02]  /*7ed0*/  ISETP.LT.AND P2, PT, R3, UR11, !P0 ;  /* 0x0000000b03007c0c */ /* 0x000fe4000c741270 */
[----:B------:R-:W-:Y:S02]  /*7ee0*/  ISETP.LT.AND P0, PT, R73, UR11, !P0 ;  /* 0x0000000b49007c0c */ /* 0x000fe4000c701270 */
[----:B------:R-:W-:Y:S02]  /*7ef0*/  LEA.HI.X.SX32 R13, R21, R2, 0x1, P6 ;  /* 0x00000002150d7211 */ /* 0x000fe400030f0eff */
[----:B------:R-:W-:Y:S02]  /*7f00*/  PRMT R21, R6, 0x7773, RZ ;  /* 0x0000777306157816 */ /* 0x000fe400000000ff */
[----:B------:R-:W-:-:S02]  /*7f10*/  PRMT R3, R7, 0x7773, RZ ;  /* 0x0000777307037816 */ /* 0x000fc400000000ff */
[C---:B0-----:R-:W-:Y:S01]  /*7f20*/  PRMT R11, R7.reuse, 0x7772, RZ ;  /* 0x00007772070b7816 */ /* 0x041fe200000000ff */
[----:B------:R0:W-:Y:S01]  /*7f30*/  @P5 STG.E.U8 desc[UR16][R4.64], R21 ;  /* 0x0000001504005986 */ /* 0x0001e2000c101110 */
[C---:B------:R-:W-:Y:S02]  /*7f40*/  PRMT R19, R7.reuse, 0x7770, RZ ;  /* 0x0000777007137816 */ /* 0x040fe400000000ff */
[----:B------:R-:W-:-:S03]  /*7f50*/  PRMT R7, R7, 0x7771, RZ ;  /* 0x0000777107077816 */ /* 0x000fc600000000ff */
[----:B------:R0:W-:Y:S04]  /*7f60*/  @P4 STG.E.U8 desc[UR16][R8.64], R19 ;  /* 0x0000001308004986 */ /* 0x0001e8000c101110 */
[----:B------:R0:W-:Y:S04]  /*7f70*/  @P3 STG.E.U8 desc[UR16][R14.64], R7 ;  /* 0x000000070e003986 */ /* 0x0001e8000c101110 */
[----:B------:R0:W-:Y:S04]  /*7f80*/  @P2 STG.E.U8 desc[UR16][R16.64], R11 ;  /* 0x0000000b10002986 */ /* 0x0001e8000c101110 */
[----:B------:R0:W-:Y:S01]  /*7f90*/  @P0 STG.E.U8 desc[UR16][R12.64], R3 ;  /* 0x000000030c000986 */ /* 0x0001e2000c101110 */
[----:B------:R-:W-:Y:S06]  /*7fa0*/  BAR.SYNC.DEFER_BLOCKING 0x0 ;  /* 0x0000000000007b1d */ /* 0x000fec0000010000 */
[----:B------:R-:W-:Y:S05]  /*7fb0*/  @P1 BRA `(.L_x_13) ;  /* 0x0000000000a01947 */ /* 0x000fea0003800000 */
[----:B------:R-:W1:Y:S01]  /*7fc0*/  S2UR UR5, SR_CgaCtaId ;  /* 0x00000000000579c3 */ /* 0x000e620000008800 */
[----:B------:R-:W-:Y:S01]  /*7fd0*/  NOP ;  /* 0x0000000000007918 */ /* 0x000fe20000000000 */
[----:B------:R-:W-:Y:S01]  /*7fe0*/  UMOV UR4, 0x50 ;  /* 0x0000005000047882 */ /* 0x000fe20000000000 */
[----:B------:R-:W-:Y:S02]  /*7ff0*/  IMAD.U32 R0, RZ, RZ, UR18 ;  /* 0x00000012ff007e24 */ /* 0x000fe4000f8e00ff */
[----:B0-----:R-:W-:Y:S02]  /*8000*/  IMAD.MOV.U32 R3, RZ, RZ, 0xf ;  /* 0x0000000fff037424 */ /* 0x001fe400078e00ff */
[----:B------:R-:W-:Y:S01]  /*8010*/  IMAD.MOV.U32 R7, RZ, RZ, 0x1 ;  /* 0x00000001ff077424 */ /* 0x000fe200078e00ff */
[----:B------:R-:W-:-:S04]  /*8020*/  LOP3.LUT R0, R0, 0xffff, RZ, 0xc0, !PT ;  /* 0x0000ffff00007812 */ /* 0x000fc800078ec0ff */
[----:B------:R-:W-:-:S05]  /*8030*/  SHF.R.U32.HI R0, RZ, 0x5, R0 ;  /* 0x00000005ff007819 */ /* 0x000fca0000011600 */
[----:B------:R-:W-:Y:S01]  /*8040*/  VIADD R2, R0, 0x10 ;  /* 0x0000001000027836 */ /* 0x000fe20000000000 */
[----:B------:R-:W-:Y:S01]  /*8050*/  SHF.L.U32 R0, R3, R0, RZ ;  /* 0x0000000003007219 */ /* 0x000fe200000006ff */
[----:B-1----:R-:W-:-:S03]  /*8060*/  ULEA UR6, UR5, UR4, 0x18 ;  /* 0x0000000405067291 */ /* 0x002fc6000f8ec0ff */
[----:B------:R-:W-:-:S04]  /*8070*/  SHF.L.U32 R3, R7, R2, RZ ;  /* 0x0000000207037219 */ /* 0x000fc800000006ff */
[----:B------:R-:W-:Y:S02]  /*8080*/  LOP3.LUT R0, R3, R0, RZ, 0xfc, !PT ;  /* 0x0000000003007212 */ /* 0x000fe400078efcff */
[----:B------:R-:W0:Y:S02]  /*8090*/  LDS R5, [UR6] ;  /* 0x00000006ff057984 */ /* 0x000e240008000800 */
[C---:B------:R-:W-:Y:S02]  /*80a0*/  LOP3.LUT R2, R0.reuse, 0xffff, RZ, 0xc0, !PT ;  /* 0x0000ffff00027812 */ /* 0x040fe400078ec0ff */
[----:B0-----:R-:W-:-:S04]  /*80b0*/  LOP3.LUT R3, R0, 0xffff, R5, 0x80, !PT ;  /* 0x0000ffff00037812 */ /* 0x001fc800078e8005 */
[----:B------:R-:W-:-:S13]  /*80c0*/  ISETP.NE.AND P0, PT, R3, R2, PT ;  /* 0x000000020300720c */ /* 0x000fda0003f05270 */
[----:B------:R-:W-:Y:S05]  /*80d0*/  @P0 BRA `(.L_x_14) ;  /* 0x0000000000500947 */ /* 0x000fea0003800000 */
[----:B------:R-:W-:Y:S02]  /*80e0*/  SHF.R.U32.HI R5, RZ, 0x10, R5 ;  /* 0x00000010ff057819 */ /* 0x000fe40000011605 */
[----:B------:R-:W-:-:S04]  /*80f0*/  SHF.R.U32.HI R2, RZ, 0x10, R0 ;  /* 0x00000010ff027819 */ /* 0x000fc80000011600 */
[----:B------:R-:W-:-:S04]  /*8100*/  LOP3.LUT R5, R5, R2, RZ, 0xc0, !PT ;  /* 0x0000000205057212 */ /* 0x000fc800078ec0ff */
[----:B------:R-:W-:-:S13]  /*8110*/  ISETP.NE.AND P0, PT, R5, R2, PT ;  /* 0x000000020500720c */ /* 0x000fda0003f05270 */
[----:B------:R-:W-:Y:S05]  /*8120*/  @P0 BRA `(.L_x_15) ;  /* 0x0000000000300947 */ /* 0x000fea0003800000 */
[----:B------:R-:W-:Y:S01]  /*8130*/  R2UR UR4, R0 ;  /* 0x00000000000472ca */ /* 0x000fe200000e0000 */
[----:B------:R-:W-:Y:S01]  /*8140*/  VOTEU.ANY UR5, UPT, PT ;  /* 0x0000000000057886 */ /* 0x000fe200038e0100 */
[----:B------:R-:W0:Y:S01]  /*8150*/  S2R R0, SR_LANEID ;  /* 0x0000000000007919 */ /* 0x000e220000000000 */
[----:B------:R-:W-:-:S10]  /*8160*/  UFLO.U32 UR5, UR5 ;  /* 0x00000005000572bd */ /* 0x000fd400080e0000 */
[----:B------:R-:W-:-:S06]  /*8170*/  ULOP3.LUT UR4, URZ, UR4, URZ, 0x33, !UPT ;  /* 0x00000004ff047292 */ /* 0x000fcc000f8e33ff */
[----:B------:R-:W-:-:S04]  /*8180*/  IMAD.U32 R2, RZ, RZ, UR4 ;  /* 0x00000004ff027e24 */ /* 0x000fc8000f8e00ff */
[----:B------:R-:W1:Y:S02]  /*8190*/  REDUX UR7, R2 ;  /* 0x00000000020773c4 */ /* 0x000e640000000000 */
[----:B------:R2:W-:Y:S01]  /*81a0*/  UTCATOMSWS.AND URZ, UR4 ;  /* 0x0000000400ff79e3 */ /* 0x0005e20008000000 */
[----:B0-----:R-:W-:Y:S01]  /*81b0*/  ISETP.EQ.U32.AND P0, PT, R0, UR5, PT ;  /* 0x0000000500007c0c */ /* 0x001fe2000bf02070 */
[----:B-1----:R-:W-:-:S12]  /*81c0*/  IMAD.U32 R0, RZ, RZ, UR7 ;  /* 0x00000007ff007e24 */ /* 0x002fd8000f8e00ff */
[----:B------:R2:W-:Y:S01]  /*81d0*/  @P0 ATOMS.AND RZ, [UR6], R0 ;  /* 0x00000000ffff098c */ /* 0x0005e2000a800006 */
[----:B------:R-:W-:Y:S05]  /*81e0*/  BRA `(.L_x_13) ;  /* 0x0000000000147947 */ /* 0x000fea0003800000 */
.L_x_15:
[----:B------:R-:W-:-:S07]  /*81f0*/  MOV R2, 0x8210 ;  /* 0x0000821000027802 */ /* 0x000fce0000000f00 */
[----:B------:R-:W-:Y:S05]  /*8200*/  CALL.REL.NOINC `($__internal_0_$__cuda_sm10x_tcgen05_guardrail_trap_col_being_dealloced_not_returned_by_alloc) ;  /* 0x00000000002c7944 */ /* 0x000fea0003c00000 */
[----:B------:R-:W-:Y:S05]  /*8210*/  BRA `(.L_x_13) ;  /* 0x0000000000087947 */ /* 0x000fea0003800000 */
.L_x_14:
[----:B------:R-:W-:-:S07]  /*8220*/  MOV R2, 0x8240 ;  /* 0x0000824000027802 */ /* 0x000fce0000000f00 */
[----:B------:R-:W-:Y:S05]  /*8230*/  CALL.REL.NOINC `($__internal_2_$__cuda_sm10x_tcgen05_guardrail_trap_unallocated_columns_being_dealloced) ;  /* 0x0000000000387944 */ /* 0x000fea0003c00000 */
.L_x_13:
[----:B------:R-:W-:Y:S01]  /*8240*/  NOP ;  /* 0x0000000000007918 */ /* 0x000fe20000000000 */
[----:B--2---:R-:W-:Y:S05]  /*8250*/  EXIT ;  /* 0x000000000000794d */ /* 0x004fea0003800000 */
.L_x_8:
[----:B------:R-:W0:Y:S02]  /*8260*/  SYNCS.PHASECHK.TRANS64.TRYWAIT P5, [UR13], R83 ;  /* 0x00000053ff0075a7 */ /* 0x000e2400080a110d */
[----:B0-----:R-:W-:Y:S05]  /*8270*/  @!P5 BRA `(.L_x_8) ;  /* 0xfffffffc00f8d947 */ /* 0x001fea000383ffff */
[----:B------:R-:W-:Y:S05]  /*8280*/  BRA `(.L_x_16) ;  /* 0xffffffc4000c7947 */ /* 0x000fea000383ffff */
.L_x_12:
[----:B------:R-:W2:Y:S02]  /*8290*/  SYNCS.PHASECHK.TRANS64.TRYWAIT P0, [UR13], R4 ;  /* 0x00000004ff0075a7 */ /* 0x000ea4000800110d */
[----:B--2---:R-:W-:Y:S05]  /*82a0*/  @!P0 BRA `(.L_x_12) ;  /* 0xfffffffc00f88947 */ /* 0x004fea000383ffff */
[----:B------:R-:W-:Y:S05]  /*82b0*/  BRA `(.L_x_11) ;  /* 0xffffffd000fc7947 */ /* 0x000fea000383ffff */
        .weak           $__internal_0_$__cuda_sm10x_tcgen05_guardrail_trap_col_being_dealloced_not_returned_by_alloc
        .type           $__internal_0_$__cuda_sm10x_tcgen05_guardrail_trap_col_being_dealloced_not_returned_by_alloc,@function
        .size           $__internal_0_$__cuda_sm10x_tcgen05_guardrail_trap_col_being_dealloced_not_returned_by_alloc,($__internal_1_$__cuda_sm10x_tcgen05_guardrail_trap_phase_invalid_during_alloc - $__internal_0_$__cuda_sm10x_tcgen05_guardrail_trap_col_being_dealloced_not_returned_by_alloc)
$__internal_0_$__cuda_sm10x_tcgen05_guardrail_trap_col_being_dealloced_not_returned_by_alloc:
[----:B------:R-:W-:Y:S05]  /*82c0*/  BPT.TRAP 0x1 ;  /* 0x000000040000795c */ /* 0x000fea0000300000 */
[----:B------:R-:W-:-:S04]  /*82d0*/  IMAD.MOV.U32 R3, RZ, RZ, 0x0 ;  /* 0x00000000ff037424 */ /* 0x000fc800078e00ff */
[----:B------:R-:W-:Y:S05]  /*82e0*/  RET.REL.NODEC R2 `(matmul_kernel) ;  /* 0xffffff7c02447950 */ /* 0x000fea0003c3ffff */
        .weak           $__internal_1_$__cuda_sm10x_tcgen05_guardrail_trap_phase_invalid_during_alloc
        .type           $__internal_1_$__cuda_sm10x_tcgen05_guardrail_trap_phase_invalid_during_alloc,@function
        .size           $__internal_1_$__cuda_sm10x_tcgen05_guardrail_trap_phase_invalid_during_alloc,($__internal_2_$__cuda_sm10x_tcgen05_guardrail_trap_unallocated_columns_being_dealloced - $__internal_1_$__cuda_sm10x_tcgen05_guardrail_trap_phase_invalid_during_alloc)
$__internal_1_$__cuda_sm10x_tcgen05_guardrail_trap_phase_invalid_during_alloc:
[----:B------:R-:W-:Y:S05]  /*82f0*/  BPT.TRAP 0x1 ;  /* 0x000000040000795c */ /* 0x000fea0000300000 */
[----:B------:R-:W-:-:S04]  /*8300*/  IMAD.MOV.U32 R3, RZ, RZ, 0x0 ;  /* 0x00000000ff037424 */ /* 0x000fc800078e00ff */
[----:B------:R-:W-:Y:S05]  /*8310*/  RET.REL.NODEC R2 `(matmul_kernel) ;  /* 0xffffff7c02387950 */ /* 0x000fea0003c3ffff */
        .weak           $__internal_2_$__cuda_sm10x_tcgen05_guardrail_trap_unallocated_columns_being_dealloced
        .type           $__internal_2_$__cuda_sm10x_tcgen05_guardrail_trap_unallocated_columns_being_dealloced,@function
        .size           $__internal_2_$__cuda_sm10x_tcgen05_guardrail_trap_unallocated_columns_being_dealloced,(.L_x_20 - $__internal_2_$__cuda_sm10x_tcgen05_guardrail_trap_unallocated_columns_being_dealloced)
$__internal_2_$__cuda_sm10x_tcgen05_guardrail_trap_unallocated_columns_being_dealloced:
[----:B------:R-:W-:Y:S05]  /*8320*/  BPT.TRAP 0x1 ;  /* 0x000000040000795c */ /* 0x000fea0000300000 */
[----:B------:R-:W-:-:S04]  /*8330*/  IMAD.MOV.U32 R3, RZ, RZ, 0x0 ;  /* 0x00000000ff037424 */ /* 0x000fc800078e00ff */
[----:B------:R-:W-:Y:S05]  /*8340*/  RET.REL.NODEC R2 `(matmul_kernel) ;  /* 0xffffff7c022c7950 */ /* 0x000fea0003c3ffff */
.L_x_17:
[----:B------:R-:W-:-:S00]  /*8350*/  BRA `(.L_x_17) ;  /* 0xfffffffc00fc7947 */ /* 0x000fc0000383ffff */
[----:B------:R-:W-:-:S00]  /*8360*/  NOP ;  /* 0x0000000000007918 */ /* 0x000fc00000000000 */
        /* <DEDUP_REMOVED lines=9> */
.L_x_20:


//--------------------- .nv.shared.matmul_kernel  --------------------------
	.section	.nv.shared.matmul_kernel,"aw",@nobits
	.sectionflags	@""
	.align	16
	.zero		1024


//--------------------- .nv.shared.reserved.0     --------------------------
	.section	.nv.shared.reserved.0,"aw",@nobits
	.align	8
	.weak		__nv_reservedSMEM_offset_0_alias
	.size		__nv_reservedSMEM_offset_0_alias, 0, 64
	.other		__nv_reservedSMEM_offset_0_alias,@"STO_CUDA_RESERVED_SHARED STV_DEFAULT"
__nv_reservedSMEM_offset_0_alias:
	.zero		0
.nv.shared.reserved.0:
	.zero		64
	.weak		__nv_reservedSMEM_allocation_phase
	.type		__nv_reservedSMEM_allocation_phase,@object
	.size		__nv_reservedSMEM_allocation_phase,(.L_0 - __nv_reservedSMEM_allocation_phase)
__nv_reservedSMEM_allocation_phase:
	.zero		1
.L_0:
	.zero		7
	.weak		__nv_reservedSMEM_devtool_atexit_pc
	.type		__nv_reservedSMEM_devtool_atexit_pc,@object
	.size		__nv_reservedSMEM_devtool_atexit_pc,(__nv_reservedSMEM_allocation_mask - __nv_reservedSMEM_devtool_atexit_pc)
__nv_reservedSMEM_devtool_atexit_pc:
	.zero		8
	.weak		__nv_reservedSMEM_allocation_mask
	.type		__nv_reservedSMEM_allocation_mask,@object
	.size		__nv_reservedSMEM_allocation_mask,(.L_2 - __nv_reservedSMEM_allocation_mask)
__nv_reservedSMEM_allocation_mask:
	.zero		4
.L_2:


//--------------------- .nv.constant0.matmul_kernel --------------------------
	.section	.nv.constant0.matmul_kernel,"a",@progbits
	.sectionflags	@""
	.align	4
.nv.constant0.matmul_kernel:
	.zero		976


//--------------------- SYMBOLS --------------------------

	.type		.nv.reservedSmem.offset0,@object
	.size		.nv.reservedSmem.offset0,0x4
	.type		.nv.reservedSmem.cap,@object
	.size		.nv.reservedSmem.cap,0x4
